def attn_fwd(
    Q,
    K,
    V,
    Out,
    Lse,
    sm_scale,
    stride_qz,
    stride_qh,
    stride_qm,
    stride_qk,
    stride_kz,
    stride_kh,
    stride_kn,
    stride_kk,
    stride_vz,
    stride_vh,
    stride_vn,
    stride_vk,
    stride_oz,
    stride_oh,
    stride_om,
    stride_ok,
    seqlen_q,
    seqlen_k,
    BLOCK_M: tl.constexpr,
    BLOCK_N: tl.constexpr,
    HEAD_DIM: tl.constexpr,
    CAUSAL: tl.constexpr,
):
    start_m = tl.program_id(0)
    off_hz = tl.program_id(1)
    q_off = off_hz * stride_qh
    k_off = off_hz * stride_kh
    v_off = off_hz * stride_vh
    offs_m = start_m * BLOCK_M + tl.arange(0, BLOCK_M)
    offs_d = tl.arange(0, HEAD_DIM)
    offs_n = tl.arange(0, BLOCK_N)
    q_ptrs = Q + q_off + offs_m[:, None] * stride_qm + offs_d[None, :] * stride_qk
    k_ptrs = K + k_off + offs_d[:, None] * stride_kk + offs_n[None, :] * stride_kn
    v_ptrs = V + v_off + offs_n[:, None] * stride_vn + offs_d[None, :] * stride_vk
    m_i = tl.full([BLOCK_M], float("-inf"), dtype=tl.float32)
    l_i = tl.zeros([BLOCK_M], dtype=tl.float32) + 1.0
    acc = tl.zeros([BLOCK_M, HEAD_DIM], dtype=tl.float32)
    q = tl.load(q_ptrs)
    acc, l_i, m_i = _attn_fwd_inner(
        acc,
        l_i,
        m_i,
        q,
        k_ptrs,
        v_ptrs,
        sm_scale,
        stride_kn,
        stride_vn,
        start_m,
        seqlen_k,
        BLOCK_M,
        BLOCK_N,
        HEAD_DIM,
        CAUSAL,
    )
    acc = acc / l_i[:, None]
    lse = m_i + tl.math.log2(l_i) / 1.4426950408889634
    o_ptrs = (
        Out
        + off_hz * stride_oh
        + offs_m[:, None] * stride_om
        + offs_d[None, :] * stride_ok
    )
    tl.store(o_ptrs, acc.to(Out.dtype.element_ty))
    tl.store(Lse + off_hz * seqlen_q + offs_m, lse)

# config = {"BLOCK_M": 32, "BLOCK_N": 64, "HEAD_DIM": 256, "arch": "sm_100", "causal": true, "dtype": "bf16", "num_stages": 3, "num_warps": 4}
# arch = sm_100


// ===== COMPILED SASS (sm_100a) =====

	.target	sm_100a

	.elftype	@"ET_EXEC"


//--------------------- .note.nv.tkinfo           --------------------------
	.section	.note.nv.tkinfo,"",@"SHT_NOTE"
	.sectionflags	@"SHF_NOTE_NV_TKINFO"
	.tkinfo
        /*0018*/ 	.word	0x00000081
        /*0030*/ 	.string	""
        /*0030*/ 	.string	"ptxas-blackwell"
        /*0030*/ 	.string	"Cuda compilation tools, release 12.9, V12.9.86"
        /*0030*/ 	.string	"Build cuda_12.9.r12.9/compiler.36037853_0"
        /*0030*/ 	.string	"-v  -suppress-debug-info  -lineinfo  -arch sm_100a "



//--------------------- .note.nv.cuver            --------------------------
	.section	.note.nv.cuver,"",@"SHT_NOTE"
	.sectionflags	@"SHF_NOTE_NV_CUVER"
        /*0018*/ 	.short	0x0001
        /*001a*/ 	.short	0x0064
        /*001c*/ 	.short	0x0001
        /*001e*/ 	.short	0x0000
        /*0020*/ 	.short	0x0001
        /*0022*/ 	.short	0x0000


//--------------------- .nv.info                  --------------------------
	.section	.nv.info,"",@"SHT_CUDA_INFO"
	.align	4


	//----- nvinfo : EIATTR_REGCOUNT
	.align		4
        /*0000*/ 	.byte	0x04, 0x2f
        /*0002*/ 	.short	(.L_2 - .L_1)
	.align		4
.L_1:
        /*0004*/ 	.word	index@(attn_fwd)
        /*0008*/ 	.word	0x000000ff


	//----- nvinfo : EIATTR_FRAME_SIZE
	.align		4
.L_2:
        /*000c*/ 	.byte	0x04, 0x11
        /*000e*/ 	.short	(.L_4 - .L_3)
	.align		4
.L_3:
        /*0010*/ 	.word	index@(attn_fwd)
        /*0014*/ 	.word	0x000007f0


	//----- nvinfo : EIATTR_MIN_STACK_SIZE
	.align		4
.L_4:
        /*0018*/ 	.byte	0x04, 0x12
        /*001a*/ 	.short	(.L_6 - .L_5)
	.align		4
.L_5:
        /*001c*/ 	.word	index@(attn_fwd)
        /*0020*/ 	.word	0x000007f0
.L_6:


//--------------------- .nv.info.attn_fwd         --------------------------
	.section	.nv.info.attn_fwd,"",@"SHT_CUDA_INFO"
	.sectionflags	@""
	.align	4


	//----- nvinfo : EIATTR_CUDA_API_VERSION
	.align		4
        /*0000*/ 	.byte	0x04, 0x37
        /*0002*/ 	.short	(.L_8 - .L_7)
.L_7:
        /*0004*/ 	.word	0x00000081


	//----- nvinfo : EIATTR_KPARAM_INFO
	.align		4
.L_8:
        /*0008*/ 	.byte	0x04, 0x17
        /*000a*/ 	.short	(.L_10 - .L_9)
.L_9:
        /*000c*/ 	.word	0x00000000
        /*0010*/ 	.short	0x0019
        /*0012*/ 	.short	0x0080
        /*0014*/ 	.byte	0x00, 0xf4, 0x21, 0x00


	//----- nvinfo : EIATTR_KPARAM_INFO
	.align		4
.L_10:
        /*0018*/ 	.byte	0x04, 0x17
        /*001a*/ 	.short	(.L_12 - .L_11)
.L_11:
        /*001c*/ 	.word	0x00000000
        /*0020*/ 	.short	0x0018
        /*0022*/ 	.short	0x0078
        /*0024*/ 	.byte	0x00, 0xf4, 0x21, 0x00


	//----- nvinfo : EIATTR_KPARAM_INFO
	.align		4
.L_12:
        /*0028*/ 	.byte	0x04, 0x17
        /*002a*/ 	.short	(.L_14 - .L_13)
.L_13:
        /*002c*/ 	.word	0x00000000
        /*0030*/ 	.short	0x0017
        /*0032*/ 	.short	0x0070
        /*0034*/ 	.byte	0x00, 0xf0, 0x11, 0x00


	//----- nvinfo : EIATTR_KPARAM_INFO
	.align		4
.L_14:
        /*0038*/ 	.byte	0x04, 0x17
        /*003a*/ 	.short	(.L_16 - .L_15)
.L_15:
        /*003c*/ 	.word	0x00000000
        /*0040*/ 	.short	0x0016
        /*0042*/ 	.short	0x006c
        /*0044*/ 	.byte	0x00, 0xf0, 0x11, 0x00


	//----- nvinfo : EIATTR_KPARAM_INFO
	.align		4
.L_16:
        /*0048*/ 	.byte	0x04, 0x17
        /*004a*/ 	.short	(.L_18 - .L_17)
.L_17:
        /*004c*/ 	.word	0x00000000
        /*0050*/ 	.short	0x0015
        /*0052*/ 	.short	0x0068
        /*0054*/ 	.byte	0x00, 0xf0, 0x11, 0x00


	//----- nvinfo : EIATTR_KPARAM_INFO
	.align		4
.L_18:
        /*0058*/ 	.byte	0x04, 0x17
        /*005a*/ 	.short	(.L_20 - .L_19)
.L_19:
        /*005c*/ 	.word	0x00000000
        /*0060*/ 	.short	0x0014
        /*0062*/ 	.short	0x0064
        /*0064*/ 	.byte	0x00, 0xf0, 0x11, 0x00


	//----- nvinfo : EIATTR_KPARAM_INFO
	.align		4
.L_20:
        /*0068*/ 	.byte	0x04, 0x17
        /*006a*/ 	.short	(.L_22 - .L_21)
.L_21:
        /*006c*/ 	.word	0x00000000
        /*0070*/ 	.short	0x0013
        /*0072*/ 	.short	0x0060
        /*0074*/ 	.byte	0x00, 0xf0, 0x11, 0x00


	//----- nvinfo : EIATTR_KPARAM_INFO
	.align		4
.L_22:
        /*0078*/ 	.byte	0x04, 0x17
        /*007a*/ 	.short	(.L_24 - .L_23)
.L_23:
        /*007c*/ 	.word	0x00000000
        /*0080*/ 	.short	0x0012
        /*0082*/ 	.short	0x005c
        /*0084*/ 	.byte	0x00, 0xf0, 0x11, 0x00


	//----- nvinfo : EIATTR_KPARAM_INFO
	.align		4
.L_24:
        /*0088*/ 	.byte	0x04, 0x17
        /*008a*/ 	.short	(.L_26 - .L_25)
.L_25:
        /*008c*/ 	.word	0x00000000
        /*0090*/ 	.short	0x0011
        /*0092*/ 	.short	0x0058
        /*0094*/ 	.byte	0x00, 0xf0, 0x11, 0x00


	//----- nvinfo : EIATTR_KPARAM_INFO
	.align		4
.L_26:
        /*0098*/ 	.byte	0x04, 0x17
        /*009a*/ 	.short	(.L_28 - .L_27)
.L_27:
        /*009c*/ 	.word	0x00000000
        /*00a0*/ 	.short	0x0010
        /*00a2*/ 	.short	0x0054
        /*00a4*/ 	.byte	0x00, 0xf0, 0x11, 0x00


	//----- nvinfo : EIATTR_KPARAM_INFO
	.align		4
.L_28:
        /*00a8*/ 	.byte	0x04, 0x17
        /*00aa*/ 	.short	(.L_30 - .L_29)
.L_29:
        /*00ac*/ 	.word	0x00000000
        /*00b0*/ 	.short	0x000f
        /*00b2*/ 	.short	0x0050
        /*00b4*/ 	.byte	0x00, 0xf0, 0x11, 0x00


	//----- nvinfo : EIATTR_KPARAM_INFO
	.align		4
.L_30:
        /*00b8*/ 	.byte	0x04, 0x17
        /*00ba*/ 	.short	(.L_32 - .L_31)
.L_31:
        /*00bc*/ 	.word	0x00000000
        /*00c0*/ 	.short	0x000e
        /*00c2*/ 	.short	0x004c
        /*00c4*/ 	.byte	0x00, 0xf0, 0x11, 0x00


	//----- nvinfo : EIATTR_KPARAM_INFO
	.align		4
.L_32:
        /*00c8*/ 	.byte	0x04, 0x17
        /*00ca*/ 	.short	(.L_34 - .L_33)
.L_33:
        /*00cc*/ 	.word	0x00000000
        /*00d0*/ 	.short	0x000d
        /*00d2*/ 	.short	0x0048
        /*00d4*/ 	.byte	0x00, 0xf0, 0x11, 0x00


	//----- nvinfo : EIATTR_KPARAM_INFO
	.align		4
.L_34:
        /*00d8*/ 	.byte	0x04, 0x17
        /*00da*/ 	.short	(.L_36 - .L_35)
.L_35:
        /*00dc*/ 	.word	0x00000000
        /*00e0*/ 	.short	0x000c
        /*00e2*/ 	.short	0x0044
        /*00e4*/ 	.byte	0x00, 0xf0, 0x11, 0x00


	//----- nvinfo : EIATTR_KPARAM_INFO
	.align		4
.L_36:
        /*00e8*/ 	.byte	0x04, 0x17
        /*00ea*/ 	.short	(.L_38 - .L_37)
.L_37:
        /*00ec*/ 	.word	0x00000000
        /*00f0*/ 	.short	0x000b
        /*00f2*/ 	.short	0x0040
        /*00f4*/ 	.byte	0x00, 0xf0, 0x11, 0x00


	//----- nvinfo : EIATTR_KPARAM_INFO
	.align		4
.L_38:
        /*00f8*/ 	.byte	0x04, 0x17
        /*00fa*/ 	.short	(.L_40 - .L_39)
.L_39:
        /*00fc*/ 	.word	0x00000000
        /*0100*/ 	.short	0x000a
        /*0102*/ 	.short	0x003c
        /*0104*/ 	.byte	0x00, 0xf0, 0x11, 0x00


	//----- nvinfo : EIATTR_KPARAM_INFO
	.align		4
.L_40:
        /*0108*/ 	.byte	0x04, 0x17
        /*010a*/ 	.short	(.L_42 - .L_41)
.L_41:
        /*010c*/ 	.word	0x00000000
        /*0110*/ 	.short	0x0009
        /*0112*/ 	.short	0x0038
        /*0114*/ 	.byte	0x00, 0xf0, 0x11, 0x00


	//----- nvinfo : EIATTR_KPARAM_INFO
	.align		4
.L_42:
        /*0118*/ 	.byte	0x04, 0x17
        /*011a*/ 	.short	(.L_44 - .L_43)
.L_43:
        /*011c*/ 	.word	0x00000000
        /*0120*/ 	.short	0x0008
        /*0122*/ 	.short	0x0034
        /*0124*/ 	.byte	0x00, 0xf0, 0x11, 0x00


	//----- nvinfo : EIATTR_KPARAM_INFO
	.align		4
.L_44:
        /*0128*/ 	.byte	0x04, 0x17
        /*012a*/ 	.short	(.L_46 - .L_45)
.L_45:
        /*012c*/ 	.word	0x00000000
        /*0130*/ 	.short	0x0007
        /*0132*/ 	.short	0x0030
        /*0134*/ 	.byte	0x00, 0xf0, 0x11, 0x00


	//----- nvinfo : EIATTR_KPARAM_INFO
	.align		4
.L_46:
        /*0138*/ 	.byte	0x04, 0x17
        /*013a*/ 	.short	(.L_48 - .L_47)
.L_47:
        /*013c*/ 	.word	0x00000000
        /*0140*/ 	.short	0x0006
        /*0142*/ 	.short	0x002c
        /*0144*/ 	.byte	0x00, 0xf0, 0x11, 0x00


	//----- nvinfo : EIATTR_KPARAM_INFO
	.align		4
.L_48:
        /*0148*/ 	.byte	0x04, 0x17
        /*014a*/ 	.short	(.L_50 - .L_49)
.L_49:
        /*014c*/ 	.word	0x00000000
        /*0150*/ 	.short	0x0005
        /*0152*/ 	.short	0x0028
        /*0154*/ 	.byte	0x00, 0xf0, 0x11, 0x00


	//----- nvinfo : EIATTR_KPARAM_INFO
	.align		4
.L_50:
        /*0158*/ 	.byte	0x04, 0x17
        /*015a*/ 	.short	(.L_52 - .L_51)
.L_51:
        /*015c*/ 	.word	0x00000000
        /*0160*/ 	.short	0x0004
        /*0162*/ 	.short	0x0020
        /*0164*/ 	.byte	0x00, 0xf4, 0x21, 0x00


	//----- nvinfo : EIATTR_KPARAM_INFO
	.align		4
.L_52:
        /*0168*/ 	.byte	0x04, 0x17
        /*016a*/ 	.short	(.L_54 - .L_53)
.L_53:
        /*016c*/ 	.word	0x00000000
        /*0170*/ 	.short	0x0003
        /*0172*/ 	.short	0x0018
        /*0174*/ 	.byte	0x00, 0xf4, 0x21, 0x00


	//----- nvinfo : EIATTR_KPARAM_INFO
	.align		4
.L_54:
        /*0178*/ 	.byte	0x04, 0x17
        /*017a*/ 	.short	(.L_56 - .L_55)
.L_55:
        /*017c*/ 	.word	0x00000000
        /*0180*/ 	.short	0x0002
        /*0182*/ 	.short	0x0010
        /*0184*/ 	.byte	0x00, 0xf4, 0x21, 0x00


	//----- nvinfo : EIATTR_KPARAM_INFO
	.align		4
.L_56:
        /*0188*/ 	.byte	0x04, 0x17
        /*018a*/ 	.short	(.L_58 - .L_57)
.L_57:
        /*018c*/ 	.word	0x00000000
        /*0190*/ 	.short	0x0001
        /*0192*/ 	.short	0x0008
        /*0194*/ 	.byte	0x00, 0xf4, 0x21, 0x00


	//----- nvinfo : EIATTR_KPARAM_INFO
	.align		4
.L_58:
        /*0198*/ 	.byte	0x04, 0x17
        /*019a*/ 	.short	(.L_60 - .L_59)
.L_59:
        /*019c*/ 	.word	0x00000000
        /*01a0*/ 	.short	0x0000
        /*01a2*/ 	.short	0x0000
        /*01a4*/ 	.byte	0x00, 0xf4, 0x21, 0x00


	//----- nvinfo : EIATTR_SPARSE_MMA_MASK
	.align		4
.L_60:
        /*01a8*/ 	.byte	0x03, 0x50
        /*01aa*/ 	.short	0x0000


	//----- nvinfo : EIATTR_MAXREG_COUNT
	.align		4
        /*01ac*/ 	.byte	0x03, 0x1b
        /*01ae*/ 	.short	0x00ff


	//----- nvinfo : EIATTR_NUM_BARRIERS
	.align		4
        /*01b0*/ 	.byte	0x02, 0x4c
        /*01b2*/ 	.byte	0x01
	.zero		1


	//----- nvinfo : EIATTR_ANNOTATIONS
	.align		4
        /*01b4*/ 	.byte	0x04, 0x55
        /*01b6*/ 	.short	(.L_62 - .L_61)


	//   ....[0]....
.L_61:
        /*01b8*/ 	.word	0x00000001
        /*01bc*/ 	.byte	0xf0, 0x1d, 0x00, 0x00, 0x01, 0x00, 0x00, 0x00, 0x90, 0x1e, 0x00, 0x00, 0x01, 0x00, 0x00, 0x00
        /* <DEDUP_REMOVED lines=252> */
        /*118c*/ 	.byte	0xb0, 0x9f, 0x00, 0x00, 0x01, 0x00, 0x00, 0x00, 0xe0, 0x9f, 0x00, 0x00


	//----- nvinfo : EIATTR_COOP_GROUP_MASK_REGIDS
	.align		4
.L_62:
        /*1198*/ 	.byte	0x04, 0x29
        /*119a*/ 	.short	(.L_64 - .L_63)


	//   ....[0]....
.L_63:
        /*119c*/ 	.word	0xffffffff


	//   ....[1]....
        /*11a0*/ 	.word	0xffffffff


	//   ....[2]....
        /*11a4*/ 	.word	0xffffffff


	//   ....[3]....
        /*11a8*/ 	.word	0xffffffff


	//   ....[4]....
        /*11ac*/ 	.word	0xffffffff


	//   ....[5]....
        /*11b0*/ 	.word	0xffffffff


	//   ....[6]....
        /*11b4*/ 	.word	0xffffffff


	//   ....[7]....
        /*11b8*/ 	.word	0xffffffff


	//   ....[8]....
        /*11bc*/ 	.word	0xffffffff


	//   ....[9]....
        /*11c0*/ 	.word	0xffffffff


	//   ....[10]....
        /*11c4*/ 	.word	0xffffffff


	//   ....[11]....
        /*11c8*/ 	.word	0xffffffff


	//   ....[12]....
        /*11cc*/ 	.word	0xffffffff


	//   ....[13]....
        /*11d0*/ 	.word	0xffffffff


	//   ....[14]....
        /*11d4*/ 	.word	0xffffffff


	//   ....[15]....
        /*11d8*/ 	.word	0xffffffff


	//   ....[16]....
        /*11dc*/ 	.word	0xffffffff


	//   ....[17]....
        /*11e0*/ 	.word	0xffffffff


	//   ....[18]....
        /*11e4*/ 	.word	0xffffffff


	//   ....[19]....
        /*11e8*/ 	.word	0xffffffff


	//----- nvinfo : EIATTR_COOP_GROUP_INSTR_OFFSETS
	.align		4
.L_64:
        /*11ec*/ 	.byte	0x04, 0x28
        /*11ee*/ 	.short	(.L_66 - .L_65)


	//   ....[0]....
.L_65:
        /*11f0*/ 	.word	0x000081e0


	//   ....[1]....
        /*11f4*/ 	.word	0x000081f0


	//   ....[2]....
        /*11f8*/ 	.word	0x00008200


	//   ....[3]....
        /*11fc*/ 	.word	0x00008210


	//   ....[4]....
        /*1200*/ 	.word	0x00008260


	//   ....[5]....
        /*1204*/ 	.word	0x00008270


	//   ....[6]....
        /*1208*/ 	.word	0x00008280


	//   ....[7]....
        /*120c*/ 	.word	0x00008290


	//   ....[8]....
        /*1210*/ 	.word	0x00008370


	//   ....[9]....
        /*1214*/ 	.word	0x00008390


	//   ....[10]....
        /*1218*/ 	.word	0x00008840


	//   ....[11]....
        /*121c*/ 	.word	0x00008860


	//   ....[12]....
        /*1220*/ 	.word	0x00008870


	//   ....[13]....
        /*1224*/ 	.word	0x00008880


	//   ....[14]....
        /*1228*/ 	.word	0x000088d0


	//   ....[15]....
        /*122c*/ 	.word	0x000088e0


	//   ....[16]....
        /*1230*/ 	.word	0x000088f0


	//   ....[17]....
        /*1234*/ 	.word	0x00008900


	//   ....[18]....
        /*1238*/ 	.word	0x000089b0


	//   ....[19]....
        /*123c*/ 	.word	0x000089d0


	//----- nvinfo : EIATTR_VRC_CTA_INIT_COUNT
	.align		4
.L_66:
        /*1240*/ 	.byte	0x02, 0x4a
	.zero		1
	.zero		1


	//----- nvinfo : EIATTR_EXIT_INSTR_OFFSETS
	.align		4
        /*1244*/ 	.byte	0x04, 0x1c
        /*1246*/ 	.short	(.L_68 - .L_67)


	//   ....[0]....
.L_67:
        /*1248*/ 	.word	0x0000e560


	//   ....[1]....
        /*124c*/ 	.word	0x0000e590


	//----- nvinfo : EIATTR_REQNTID
	.align		4
.L_68:
        /*1250*/ 	.byte	0x04, 0x10
        /*1252*/ 	.short	(.L_70 - .L_69)
.L_69:
        /*1254*/ 	.word	0x00000080
        /*1258*/ 	.word	0x00000001
        /*125c*/ 	.word	0x00000001


	//----- nvinfo : EIATTR_CBANK_PARAM_SIZE
	.align		4
.L_70:
        /*1260*/ 	.byte	0x03, 0x19
        /*1262*/ 	.short	0x0088


	//----- nvinfo : EIATTR_PARAM_CBANK
	.align		4
        /*1264*/ 	.byte	0x04, 0x0a
        /*1266*/ 	.short	(.L_72 - .L_71)
	.align		4
.L_71:
        /*1268*/ 	.word	index@(.nv.constant0.attn_fwd)
        /*126c*/ 	.short	0x0380
        /*126e*/ 	.short	0x0088


	//----- nvinfo : EIATTR_SW_WAR
	.align		4
.L_72:
        /*1270*/ 	.byte	0x04, 0x36
        /*1272*/ 	.short	(.L_74 - .L_73)
.L_73:
        /*1274*/ 	.word	0x00000008
.L_74:


//--------------------- .nv.compat                --------------------------
	.section	.nv.compat,"",@"SHT_CUDA_COMPAT_INFO"
	.align	4
        /*0000*/ 	.byte	0x02, 0x02, 0x01, 0x00, 0x02, 0x05, 0x05, 0x00, 0x02, 0x03, 0x00, 0x00, 0x02, 0x06, 0x01, 0x00


//--------------------- .nv.callgraph             --------------------------
	.section	.nv.callgraph,"",@"SHT_CUDA_CALLGRAPH"
	.align	4
	.sectionentsize	8
	.align		4
        /*0000*/ 	.word	0x00000000
	.align		4
        /*0004*/ 	.word	0xffffffff
	.align		4
        /*0008*/ 	.word	0x00000000
	.align		4
        /*000c*/ 	.word	0xfffffffe
	.align		4
        /*0010*/ 	.word	0x00000000
	.align		4
        /*0014*/ 	.word	0xfffffffd
	.align		4
        /*0018*/ 	.word	0x00000000
	.align		4
        /*001c*/ 	.word	0xfffffffc


//--------------------- .nv.constant4             --------------------------
	.section	.nv.constant4,"a",@progbits
	.align	8
	.align		8
.nv.constant4:
        /*0000*/ 	.dword	_$_str


//--------------------- .text.attn_fwd            --------------------------
	.section	.text.attn_fwd,"ax",@progbits
	.align	128
        .global         attn_fwd
        .type           attn_fwd,@function
        .size           attn_fwd,(.L_x_3 - attn_fwd)
        .other          attn_fwd,@"STO_CUDA_ENTRY STV_DEFAULT"
attn_fwd:
.text.attn_fwd:
[----:B------:R-:W0:Y:S01]  /*0000*/  LDC R1, c[0x0][0x37c] ;  /* 0x0000df00ff017b82 */ /* 0x000e220000000800 */
[----:B------:R-:W1:Y:S07]  /*0010*/  S2R R144, SR_CTAID.X ;  /* 0x0000000000907919 */ /* 0x000e6e0000002500 */
[----:B------:R-:W2:Y:S01]  /*0020*/  S2UR UR7, SR_CTAID.Y ;  /* 0x00000000000779c3 */ /* 0x000ea20000002600 */
[----:B------:R-:W2:Y:S01]  /*0030*/  LDCU.64 UR4, c[0x0][0x3b0] ;  /* 0x00007600ff0477ac */ /* 0x000ea20008000a00 */
[----:B0-----:R-:W-:Y:S01]  /*0040*/  IADD3 R1, PT, PT, R1, -0x7f0, RZ ;  /* 0xfffff81001017810 */ /* 0x001fe20007ffe0ff */
[----:B------:R-:W0:Y:S01]  /*0050*/  S2R R142, SR_TID.X ;  /* 0x00000000008e7919 */ /* 0x000e220000002100 */
[----:B------:R-:W3:Y:S04]  /*0060*/  LDCU.64 UR10, c[0x0][0x358] ;  /* 0x00006b00ff0a77ac */ /* 0x000ee80008000a00 */
[----:B------:R-:W4:Y:S08]  /*0070*/  LDC R4, c[0x0][0x3b8] ;  /* 0x0000ee00ff047b82 */ /* 0x000f300000000800 */
[----:B------:R-:W5:Y:S01]  /*0080*/  LDC.64 R8, c[0x0][0x380] ;  /* 0x0000e000ff087b82 */ /* 0x000f620000000a00 */
[----:B--2---:R-:W-:-:S04]  /*0090*/  UIMAD UR4, UR7, UR4, URZ ;  /* 0x00000004070472a4 */ /* 0x004fc8000f8e02ff */
[----:B------:R-:W-:Y:S01]  /*00a0*/  USHF.L.U32 UR6, UR4, 0x1, URZ ;  /* 0x0000000104067899 */ /* 0x000fe200080006ff */
[----:B-1----:R-:W-:Y:S01]  /*00b0*/  IMAD.SHL.U32 R144, R144, 0x20, RZ ;  /* 0x0000002090907824 */ /* 0x002fe200078e00ff */
[----:B0-----:R-:W-:-:S04]  /*00c0*/  SHF.R.U32.HI R3, RZ, 0x5, R142 ;  /* 0x00000005ff037819 */ /* 0x001fc8000001168e */
[----:B------:R-:W-:Y:S02]  /*00d0*/  LOP3.LUT R0, R144, 0x1f, R142, 0xf8, !PT ;  /* 0x0000001f90007812 */ /* 0x000fe400078ef88e */
[----:B------:R-:W-:-:S03]  /*00e0*/  SGXT.U32 R3, R3, 0x2 ;  /* 0x000000020303781a */ /* 0x000fc60000000000 */
[----:B------:R-:W-:Y:S01]  /*00f0*/  IMAD R0, R0, UR5, RZ ;  /* 0x0000000500007c24 */ /* 0x000fe2000f8e02ff */
[----:B------:R-:W-:Y:S01]  /*0100*/  UIMAD.WIDE UR4, UR4, 0x2, URZ ;  /* 0x00000002040478a5 */ /* 0x000fe2000f8e02ff */
[----:B----4-:R-:W-:-:S03]  /*0110*/  IMAD R5, R3, R4, RZ ;  /* 0x0000000403057224 */ /* 0x010fc600078e02ff */
[----:B------:R-:W-:Y:S01]  /*0120*/  SHF.L.U32 R3, R0, 0x1, RZ ;  /* 0x0000000100037819 */ /* 0x000fe200000006ff */
[----:B------:R-:W-:Y:S02]  /*0130*/  IMAD R7, R4, 0x4, R5 ;  /* 0x0000000404077824 */ /* 0x000fe400078e0205 */
[----:B------:R-:W-:Y:S01]  /*0140*/  IMAD.HI R0, R0, 0x2, RZ ;  /* 0x0000000200007827 */ /* 0x000fe200078e02ff */
[----:B-----5:R-:W-:Y:S02]  /*0150*/  IADD3 R2, P0, P1, R3, UR6, R8 ;  /* 0x0000000603027c10 */ /* 0x020fe4000f91e008 */
[----:B------:R-:W-:Y:S02]  /*0160*/  LEA R3, R4, R7, 0x2 ;  /* 0x0000000704037211 */ /* 0x000fe400078e10ff */
[----:B------:R-:W-:Y:S02]  /*0170*/  IADD3.X R0, PT, PT, R0, UR5, R9, P0, P1 ;  /* 0x0000000500007c10 */ /* 0x000fe400087e2409 */
[-C--:B------:R-:W-:Y:S01]  /*0180*/  LEA R8, P0, R5, R2.reuse, 0x1 ;  /* 0x0000000205087211 */ /* 0x080fe200078008ff */
[----:B------:R-:W-:Y:S01]  /*0190*/  IMAD R13, R4, 0x4, R3 ;  /* 0x00000004040d7824 */ /* 0x000fe200078e0203 */
[----:B------:R-:W-:-:S02]  /*01a0*/  LEA R10, P1, R3, R2, 0x1 ;  /* 0x00000002030a7211 */ /* 0x000fc400078208ff */
[----:B------:R-:W-:Y:S02]  /*01b0*/  LEA.HI.X.SX32 R9, R5, R0, 0x1, P0 ;  /* 0x0000000005097211 */ /* 0x000fe400000f0eff */
[C---:B------:R-:W-:Y:S02]  /*01c0*/  LEA R6, P0, R7.reuse, R2, 0x1 ;  /* 0x0000000207067211 */ /* 0x040fe400078008ff */
[C---:B------:R-:W-:Y:S02]  /*01d0*/  LEA R15, R4.reuse, R13, 0x2 ;  /* 0x0000000d040f7211 */ /* 0x040fe400078e10ff */
[----:B------:R-:W-:Y:S02]  /*01e0*/  LEA.HI.X.SX32 R7, R7, R0, 0x1, P0 ;  /* 0x0000000007077211 */ /* 0x000fe400000f0eff */
[----:B------:R-:W-:Y:S01]  /*01f0*/  LEA R12, P0, R13, R2, 0x1 ;  /* 0x000000020d0c7211 */ /* 0x000fe200078008ff */
[----:B------:R-:W-:Y:S01]  /*0200*/  IMAD R17, R4, 0x4, R15 ;  /* 0x0000000404117824 */ /* 0x000fe200078e020f */
[-C--:B------:R-:W-:Y:S01]  /*0210*/  LEA.HI.X.SX32 R11, R3, R0.reuse, 0x1, P1 ;  /* 0x00000000030b7211 */ /* 0x080fe200008f0eff */
[----:B---3--:R-:W2:Y:S01]  /*0220*/  LDG.E.U16 R6, desc[UR10][R6.64] ;  /* 0x0000000a06067981 */ /* 0x008ea2000c1e1500 */
[----:B------:R-:W-:-:S02]  /*0230*/  LEA.HI.X.SX32 R13, R13, R0, 0x1, P0 ;  /* 0x000000000d0d7211 */ /* 0x000fc400000f0eff */
[C---:B------:R-:W-:Y:S01]  /*0240*/  LEA R14, P0, R15.reuse, R2, 0x1 ;  /* 0x000000020f0e7211 */ /* 0x040fe200078008ff */
[----:B------:R0:W3:Y:S01]  /*0250*/  LDG.E.U16 R3, desc[UR10][R8.64] ;  /* 0x0000000a08037981 */ /* 0x0000e2000c1e1500 */
[C---:B------:R-:W-:Y:S02]  /*0260*/  LEA R19, R4.reuse, R17, 0x2 ;  /* 0x0000001104137211 */ /* 0x040fe400078e10ff */
[----:B------:R-:W-:Y:S01]  /*0270*/  LEA.HI.X.SX32 R15, R15, R0, 0x1, P0 ;  /* 0x000000000f0f7211 */ /* 0x000fe200000f0eff */
[----:B------:R1:W4:Y:S01]  /*0280*/  LDG.E.U16 R5, desc[UR10][R10.64] ;  /* 0x0000000a0a057981 */ /* 0x000322000c1e1500 */
[----:B------:R-:W-:Y:S01]  /*0290*/  LEA R16, P0, R17, R2, 0x1 ;  /* 0x0000000211107211 */ /* 0x000fe200078008ff */
[----:B0-----:R-:W-:-:S03]  /*02a0*/  IMAD R9, R4, 0x4, R19 ;  /* 0x0000000404097824 */ /* 0x001fc600078e0213 */
[----:B------:R-:W-:Y:S01]  /*02b0*/  LEA.HI.X.SX32 R17, R17, R0, 0x1, P0 ;  /* 0x0000000011117211 */ /* 0x000fe200000f0eff */
[----:B------:R0:W5:Y:S01]  /*02c0*/  LDG.E.U16 R8, desc[UR10][R12.64] ;  /* 0x0000000a0c087981 */ /* 0x000162000c1e1500 */
[----:B-1----:R-:W-:-:S03]  /*02d0*/  LEA R10, P0, R9, R2, 0x1 ;  /* 0x00000002090a7211 */ /* 0x002fc600078008ff */
[----:B------:R1:W2:Y:S01]  /*02e0*/  LDG.E.U16 R43, desc[UR10][R14.64] ;  /* 0x0000000a0e2b7981 */ /* 0x0002a2000c1e1500 */
[C---:B------:R-:W-:Y:S02]  /*02f0*/  LEA R7, R4.reuse, R9, 0x2 ;  /* 0x0000000904077211 */ /* 0x040fe400078e10ff */
[----:B------:R-:W-:Y:S01]  /*0300*/  LEA.HI.X.SX32 R11, R9, R0, 0x1, P0 ;  /* 0x00000000090b7211 */ /* 0x000fe200000f0eff */
[----:B------:R1:W2:Y:S01]  /*0310*/  LDG.E.U16 R28, desc[UR10][R16.64] ;  /* 0x0000000a101c7981 */ /* 0x0002a2000c1e1500 */
[-C--:B0-----:R-:W-:Y:S01]  /*0320*/  LEA R12, P0, R7, R2.reuse, 0x1 ;  /* 0x00000002070c7211 */ /* 0x081fe200078008ff */
[C---:B------:R-:W-:Y:S01]  /*0330*/  IMAD R9, R4.reuse, 0x4, R7 ;  /* 0x0000000404097824 */ /* 0x040fe200078e0207 */
[----:B------:R-:W-:Y:S01]  /*0340*/  LEA R18, P1, R19, R2, 0x1 ;  /* 0x0000000213127211 */ /* 0x000fe200078208ff */
[----:B------:R0:W2:Y:S01]  /*0350*/  LDG.E.U16 R30, desc[UR10][R10.64] ;  /* 0x0000000a0a1e7981 */ /* 0x0000a2000c1e1500 */
[----:B------:R-:W-:Y:S02]  /*0360*/  LEA.HI.X.SX32 R13, R7, R0, 0x1, P0 ;  /* 0x00000000070d7211 */ /* 0x000fe400000f0eff */
[----:B------:R-:W-:-:S02]  /*0370*/  LEA R7, R4, R9, 0x2 ;  /* 0x0000000904077211 */ /* 0x000fc400078e10ff */
[----:B------:R-:W-:Y:S01]  /*0380*/  LEA.HI.X.SX32 R19, R19, R0, 0x1, P1 ;  /* 0x0000000013137211 */ /* 0x000fe200008f0eff */
[----:B------:R0:W2:Y:S01]  /*0390*/  LDG.E.U16 R47, desc[UR10][R12.64] ;  /* 0x0000000a0c2f7981 */ /* 0x0000a2000c1e1500 */
[-C--:B-1----:R-:W-:Y:S01]  /*03a0*/  LEA R14, P0, R9, R2.reuse, 0x1 ;  /* 0x00000002090e7211 */ /* 0x082fe200078008ff */
[C---:B------:R-:W-:Y:S01]  /*03b0*/  IMAD R23, R4.reuse, 0x4, R7 ;  /* 0x0000000404177824 */ /* 0x040fe200078e0207 */
[----:B------:R-:W-:Y:S01]  /*03c0*/  LEA R20, P1, R7, R2, 0x1 ;  /* 0x0000000207147211 */ /* 0x000fe200078208ff */
[----:B------:R1:W2:Y:S01]  /*03d0*/  LDG.E.U16 R45, desc[UR10][R18.64] ;  /* 0x0000000a122d7981 */ /* 0x0002a2000c1e1500 */
[-C--:B------:R-:W-:Y:S02]  /*03e0*/  LEA.HI.X.SX32 R15, R9, R0.reuse, 0x1, P0 ;  /* 0x00000000090f7211 */ /* 0x080fe400000f0eff */
[----:B------:R-:W-:Y:S02]  /*03f0*/  LEA.HI.X.SX32 R21, R7, R0, 0x1, P1 ;  /* 0x0000000007157211 */ /* 0x000fe400008f0eff */
[----:B------:R-:W-:Y:S01]  /*0400*/  LEA R16, P0, R23, R2, 0x1 ;  /* 0x0000000217107211 */ /* 0x000fe200078008ff */
[----:B------:R1:W2:Y:S01]  /*0410*/  LDG.E.U16 R32, desc[UR10][R14.64] ;  /* 0x0000000a0e207981 */ /* 0x0002a2000c1e1500 */
[----:B------:R-:W-:-:S02]  /*0420*/  LEA R7, R4, R23, 0x2 ;  /* 0x0000001704077211 */ /* 0x000fc400078e10ff */
[----:B------:R-:W-:Y:S01]  /*0430*/  LEA.HI.X.SX32 R17, R23, R0, 0x1, P0 ;  /* 0x0000000017117211 */ /* 0x000fe200000f0eff */
[----:B------:R-:W2:Y:S01]  /*0440*/  LDG.E.U16 R49, desc[UR10][R20.64] ;  /* 0x0000000a14317981 */ /* 0x000ea2000c1e1500 */
[C---:B0-----:R-:W-:Y:S01]  /*0450*/  LEA R10, P0, R7.reuse, R2, 0x1 ;  /* 0x00000002070a7211 */ /* 0x041fe200078008ff */
[C---:B------:R-:W-:Y:S02]  /*0460*/  IMAD R9, R4.reuse, 0x4, R7 ;  /* 0x0000000404097824 */ /* 0x040fe400078e0207 */
[----:B------:R0:W2:Y:S01]  /*0470*/  LDG.E.U16 R34, desc[UR10][R16.64] ;  /* 0x0000000a10227981 */ /* 0x0000a2000c1e1500 */
[----:B------:R-:W-:Y:S02]  /*0480*/  LEA.HI.X.SX32 R11, R7, R0, 0x1, P0 ;  /* 0x00000000070b7211 */ /* 0x000fe400000f0eff */
[C---:B------:R-:W-:Y:S02]  /*0490*/  LEA R7, R4.reuse, R9, 0x2 ;  /* 0x0000000904077211 */ /* 0x040fe400078e10ff */
[-C--:B------:R-:W-:Y:S01]  /*04a0*/  LEA R12, P0, R9, R2.reuse, 0x1 ;  /* 0x00000002090c7211 */ /* 0x080fe200078008ff */
[----:B------:R0:W2:Y:S01]  /*04b0*/  LDG.E.U16 R51, desc[UR10][R10.64] ;  /* 0x0000000a0a337981 */ /* 0x0000a2000c1e1500 */
[----:B-1----:R-:W-:Y:S01]  /*04c0*/  LEA R18, P1, R7, R2, 0x1 ;  /* 0x0000000207127211 */ /* 0x002fe200078208ff */
[----:B------:R-:W-:Y:S01]  /*04d0*/  IMAD R23, R4, 0x4, R7 ;  /* 0x0000000404177824 */ /* 0x000fe200078e0207 */
[----:B------:R-:W-:-:S02]  /*04e0*/  LEA.HI.X.SX32 R13, R9, R0, 0x1, P0 ;  /* 0x00000000090d7211 */ /* 0x000fc400000f0eff */
[----:B------:R-:W-:Y:S02]  /*04f0*/  LEA.HI.X.SX32 R19, R7, R0, 0x1, P1 ;  /* 0x0000000007137211 */ /* 0x000fe400008f0eff */
[C---:B------:R-:W-:Y:S01]  /*0500*/  LEA R14, P0, R23.reuse, R2, 0x1 ;  /* 0x00000002170e7211 */ /* 0x040fe200078008ff */
[----:B------:R1:W2:Y:S01]  /*0510*/  LDG.E.U16 R36, desc[UR10][R12.64] ;  /* 0x0000000a0c247981 */ /* 0x0002a2000c1e1500 */
[C---:B------:R-:W-:Y:S02]  /*0520*/  LEA R7, R4.reuse, R23, 0x2 ;  /* 0x0000001704077211 */ /* 0x040fe400078e10ff */
[----:B------:R-:W-:Y:S01]  /*0530*/  LEA.HI.X.SX32 R15, R23, R0, 0x1, P0 ;  /* 0x00000000170f7211 */ /* 0x000fe200000f0eff */
[----:B------:R-:W2:Y:S01]  /*0540*/  LDG.E.U16 R53, desc[UR10][R18.64] ;  /* 0x0000000a12357981 */ /* 0x000ea2000c1e1500 */
[C---:B0-----:R-:W-:Y:S01]  /*0550*/  LEA R16, P0, R7.reuse, R2, 0x1 ;  /* 0x0000000207107211 */ /* 0x041fe200078008ff */
[----:B------:R-:W-:Y:S02]  /*0560*/  IMAD R9, R4, 0x4, R7 ;  /* 0x0000000404097824 */ /* 0x000fe400078e0207 */
[----:B------:R0:W2:Y:S01]  /*0570*/  LDG.E.U16 R38, desc[UR10][R14.64] ;  /* 0x0000000a0e267981 */ /* 0x0000a2000c1e1500 */
[----:B------:R-:W-:-:S02]  /*0580*/  LEA.HI.X.SX32 R17, R7, R0, 0x1, P0 ;  /* 0x0000000007117211 */ /* 0x000fc400000f0eff */
[C---:B------:R-:W-:Y:S02]  /*0590*/  LEA R7, R4.reuse, R9, 0x2 ;  /* 0x0000000904077211 */ /* 0x040fe400078e10ff */
[-C--:B------:R-:W-:Y:S01]  /*05a0*/  LEA R10, P0, R9, R2.reuse, 0x1 ;  /* 0x00000002090a7211 */ /* 0x080fe200078008ff */
[----:B------:R0:W2:Y:S01]  /*05b0*/  LDG.E.U16 R55, desc[UR10][R16.64] ;  /* 0x0000000a10377981 */ /* 0x0000a2000c1e1500 */
[----:B------:R-:W-:Y:S01]  /*05c0*/  LEA R20, P1, R7, R2, 0x1 ;  /* 0x0000000207147211 */ /* 0x000fe200078208ff */
[C---:B------:R-:W-:Y:S01]  /*05d0*/  IMAD R23, R4.reuse, 0x4, R7 ;  /* 0x0000000404177824 */ /* 0x040fe200078e0207 */
[-C--:B------:R-:W-:Y:S02]  /*05e0*/  LEA.HI.X.SX32 R11, R9, R0.reuse, 0x1, P0 ;  /* 0x00000000090b7211 */ /* 0x080fe400000f0eff */
[----:B------:R-:W-:Y:S02]  /*05f0*/  LEA.HI.X.SX32 R21, R7, R0, 0x1, P1 ;  /* 0x0000000007157211 */ /* 0x000fe400008f0eff */
[----:B-1----:R-:W-:Y:S01]  /*0600*/  LEA R12, P0, R23, R2, 0x1 ;  /* 0x00000002170c7211 */ /* 0x002fe200078008ff */
        /* <DEDUP_REMOVED lines=11> */
[----:B------:R-:W-:Y:S01]  /*06c0*/  LEA R18, P1, R7, R2, 0x1 ;  /* 0x0000000207127211 */ /* 0x000fe200078208ff */
[----:B------:R-:W-:Y:S01]  /*06d0*/  IMAD R23, R4, 0x4, R7 ;  /* 0x0000000404177824 */ /* 0x000fe200078e0207 */
[----:B------:R-:W-:-:S02]  /*06e0*/  LEA.HI.X.SX32 R17, R9, R0, 0x1, P0 ;  /* 0x0000000009117211 */ /* 0x000fc400000f0eff */
[----:B------:R-:W-:Y:S02]  /*06f0*/  LEA.HI.X.SX32 R19, R7, R0, 0x1, P1 ;  /* 0x0000000007137211 */ /* 0x000fe400008f0eff */
[C---:B-1----:R-:W-:Y:S01]  /*0700*/  LEA R10, P0, R23.reuse, R2, 0x1 ;  /* 0x00000002170a7211 */ /* 0x042fe200078008ff */
        /* <DEDUP_REMOVED lines=10> */
[----:B------:R0:W5:Y:S01]  /*07b0*/  LDG.E.U16 R63, desc[UR10][R12.64] ;  /* 0x0000000a0c3f7981 */ /* 0x000162000c1e1500 */
[----:B------:R-:W-:Y:S01]  /*07c0*/  LEA R20, P1, R7, R2, 0x1 ;  /* 0x0000000207147211 */ /* 0x000fe200078208ff */
[C---:B------:R-:W-:Y:S01]  /*07d0*/  IMAD R23, R4.reuse, 0x4, R7 ;  /* 0x0000000404177824 */ /* 0x040fe200078e0207 */
[-C--:B------:R-:W-:Y:S02]  /*07e0*/  LEA.HI.X.SX32 R15, R9, R0.reuse, 0x1, P0 ;  /* 0x00000000090f7211 */ /* 0x080fe400000f0eff */
[----:B------:R-:W-:Y:S02]  /*07f0*/  LEA.HI.X.SX32 R21, R7, R0, 0x1, P1 ;  /* 0x0000000007157211 */ /* 0x000fe400008f0eff */
[----:B-1----:R-:W-:Y:S01]  /*0800*/  LEA R16, P0, R23, R2, 0x1 ;  /* 0x0000000217107211 */ /* 0x002fe200078008ff */
[----:B------:R1:W5:Y:S01]  /*0810*/  LDG.E.U16 R48, desc[UR10][R14.64] ;  /* 0x0000000a0e307981 */ /* 0x000362000c1e1500 */
[----:B------:R-:W-:-:S02]  /*0820*/  LEA R7, R4, R23, 0x2 ;  /* 0x0000001704077211 */ /* 0x000fc400078e10ff */
[----:B------:R-:W-:Y:S01]  /*0830*/  LEA.HI.X.SX32 R17, R23, R0, 0x1, P0 ;  /* 0x0000000017117211 */ /* 0x000fe200000f0eff */
[----:B------:R-:W5:Y:S01]  /*0840*/  LDG.E.U16 R65, desc[UR10][R20.64] ;  /* 0x0000000a14417981 */ /* 0x000f62000c1e1500 */
[C---:B0-----:R-:W-:Y:S01]  /*0850*/  LEA R10, P0, R7.reuse, R2, 0x1 ;  /* 0x00000002070a7211 */ /* 0x041fe200078008ff */
[C---:B------:R-:W-:Y:S02]  /*0860*/  IMAD R9, R4.reuse, 0x4, R7 ;  /* 0x0000000404097824 */ /* 0x040fe400078e0207 */
[----:B------:R0:W5:Y:S01]  /*0870*/  LDG.E.U16 R50, desc[UR10][R16.64] ;  /* 0x0000000a10327981 */ /* 0x000162000c1e1500 */
[----:B------:R-:W-:Y:S02]  /*0880*/  LEA.HI.X.SX32 R11, R7, R0, 0x1, P0 ;  /* 0x00000000070b7211 */ /* 0x000fe400000f0eff */
[C---:B------:R-:W-:Y:S02]  /*0890*/  LEA R7, R4.reuse, R9, 0x2 ;  /* 0x0000000904077211 */ /* 0x040fe400078e10ff */
[C---:B------:R-:W-:Y:S01]  /*08a0*/  LEA R12, P0, R9.reuse, R2, 0x1 ;  /* 0x00000002090c7211 */ /* 0x040fe200078008ff */
[----:B------:R0:W5:Y:S02]  /*08b0*/  LDG.E.U16 R67, desc[UR10][R10.64] ;  /* 0x0000000a0a437981 */ /* 0x000164000c1e1500 */
[----:B------:R-:W-:Y:S01]  /*08c0*/  IMAD R23, R4, 0x4, R7 ;  /* 0x0000000404177824 */ /* 0x000fe200078e0207 */
[----:B------:R-:W-:-:S02]  /*08d0*/  LEA.HI.X.SX32 R13, R9, R0, 0x1, P0 ;  /* 0x00000000090d7211 */ /* 0x000fc400000f0eff */
[C---:B------:R-:W-:Y:S02]  /*08e0*/  LEA R18, P1, R7.reuse, R2, 0x1 ;  /* 0x0000000207127211 */ /* 0x040fe400078208ff */
[C---:B------:R-:W-:Y:S01]  /*08f0*/  LEA R9, R4.reuse, R23, 0x2 ;  /* 0x0000001704097211 */ /* 0x040fe200078e10ff */
[----:B------:R0:W5:Y:S01]  /*0900*/  LDG.E.U16 R52, desc[UR10][R12.64] ;  /* 0x0000000a0c347981 */ /* 0x000162000c1e1500 */
[----:B------:R-:W-:Y:S02]  /*0910*/  LEA.HI.X.SX32 R19, R7, R0, 0x1, P1 ;  /* 0x0000000007137211 */ /* 0x000fe400008f0eff */
[C---:B-1----:R-:W-:Y:S01]  /*0920*/  LEA R14, P0, R23.reuse, R2, 0x1 ;  /* 0x00000002170e7211 */ /* 0x042fe200078008ff */
[----:B------:R-:W-:Y:S02]  /*0930*/  IMAD R7, R4, 0x4, R9 ;  /* 0x0000000404077824 */ /* 0x000fe400078e0209 */
[----:B------:R1:W5:Y:S01]  /*0940*/  LDG.E.U16 R69, desc[UR10][R18.64] ;  /* 0x0000000a12457981 */ /* 0x000362000c1e1500 */
[----:B------:R-:W-:-:S02]  /*0950*/  LEA.HI.X.SX32 R15, R23, R0, 0x1, P0 ;  /* 0x00000000170f7211 */ /* 0x000fc400000f0eff */
[C---:B0-----:R-:W-:Y:S02]  /*0960*/  LEA R16, P0, R9.reuse, R2, 0x1 ;  /* 0x0000000209107211 */ /* 0x041fe400078008ff */
[----:B------:R-:W-:Y:S01]  /*0970*/  LEA R21, R4, R7, 0x2 ;  /* 0x0000000704157211 */ /* 0x000fe200078e10ff */
[----:B------:R0:W5:Y:S01]  /*0980*/  LDG.E.U16 R54, desc[UR10][R14.64] ;  /* 0x0000000a0e367981 */ /* 0x000162000c1e1500 */
[----:B------:R-:W-:-:S03]  /*0990*/  LEA.HI.X.SX32 R17, R9, R0, 0x1, P0 ;  /* 0x0000000009117211 */ /* 0x000fc600000f0eff */
[C---:B------:R-:W-:Y:S01]  /*09a0*/  IMAD R9, R4.reuse, 0x4, R21 ;  /* 0x0000000404097824 */ /* 0x040fe200078e0215 */
[C---:B------:R-:W-:Y:S01]  /*09b0*/  LEA R10, P0, R7.reuse, R2, 0x1 ;  /* 0x00000002070a7211 */ /* 0x040fe200078008ff */
[----:B------:R0:W5:Y:S03]  /*09c0*/  LDG.E.U16 R71, desc[UR10][R16.64] ;  /* 0x0000000a10477981 */ /* 0x000166000c1e1500 */
[----:B------:R-:W-:Y:S02]  /*09d0*/  LEA R23, R4, R9, 0x2 ;  /* 0x0000000904177211 */ /* 0x000fe400078e10ff */
[----:B------:R-:W-:-:S03]  /*09e0*/  LEA.HI.X.SX32 R11, R7, R0, 0x1, P0 ;  /* 0x00000000070b7211 */ /* 0x000fc600000f0eff */
[C---:B------:R-:W-:Y:S01]  /*09f0*/  IMAD R7, R4.reuse, 0x4, R23 ;  /* 0x0000000404077824 */ /* 0x040fe200078e0217 */
[C---:B------:R-:W-:Y:S01]  /*0a00*/  LEA R12, P0, R9.reuse, R2, 0x1 ;  /* 0x00000002090c7211 */ /* 0x040fe200078008ff */
[----:B------:R0:W5:Y:S03]  /*0a10*/  LDG.E.U16 R56, desc[UR10][R10.64] ;  /* 0x0000000a0a387981 */ /* 0x000166000c1e1500 */
[----:B-1----:R-:W-:Y:S02]  /*0a20*/  LEA R19, R4, R7, 0x2 ;  /* 0x0000000704137211 */ /* 0x002fe400078e10ff */
[----:B------:R-:W-:-:S03]  /*0a30*/  LEA.HI.X.SX32 R13, R9, R0, 0x1, P0 ;  /* 0x00000000090d7211 */ /* 0x000fc600000f0eff */
[C---:B------:R-:W-:Y:S01]  /*0a40*/  IMAD R9, R4.reuse, 0x4, R19 ;  /* 0x0000000404097824 */ /* 0x040fe200078e0213 */
[C---:B0-----:R-:W-:Y:S01]  /*0a50*/  LEA R14, P0, R23.reuse, R2, 0x1 ;  /* 0x00000002170e7211 */ /* 0x041fe200078008ff */
[----:B------:R0:W5:Y:S03]  /*0a60*/  LDG.E.U16 R58, desc[UR10][R12.64] ;  /* 0x0000000a0c3a7981 */ /* 0x000166000c1e1500 */
[----:B------:R-:W-:Y:S02]  /*0a70*/  LEA R25, R4, R9, 0x2 ;  /* 0x0000000904197211 */ /* 0x000fe400078e10ff */
[----:B------:R-:W-:-:S03]  /*0a80*/  LEA.HI.X.SX32 R15, R23, R0, 0x1, P0 ;  /* 0x00000000170f7211 */ /* 0x000fc600000f0eff */
[C---:B------:R-:W-:Y:S01]  /*0a90*/  IMAD R23, R4.reuse, 0x4, R25 ;  /* 0x0000000404177824 */ /* 0x040fe200078e0219 */
[-C--:B------:R-:W-:Y:S01]  /*0aa0*/  LEA R20, P1, R21, R2.reuse, 0x1 ;  /* 0x0000000215147211 */ /* 0x080fe200078208ff */
[----:B------:R-:W5:Y:S01]  /*0ab0*/  LDG.E.U16 R75, desc[UR10][R14.64] ;  /* 0x0000000a0e4b7981 */ /* 0x000f62000c1e1500 */
[----:B------:R-:W-:Y:S02]  /*0ac0*/  LEA R16, P0, R7, R2, 0x1 ;  /* 0x0000000207107211 */ /* 0x000fe400078008ff */
[C---:B------:R-:W-:Y:S02]  /*0ad0*/  LEA R27, R4.reuse, R23, 0x2 ;  /* 0x00000017041b7211 */ /* 0x040fe400078e10ff */
[-C--:B------:R-:W-:Y:S02]  /*0ae0*/  LEA.HI.X.SX32 R21, R21, R0.reuse, 0x1, P1 ;  /* 0x0000000015157211 */ /* 0x080fe400008f0eff */
[----:B------:R-:W-:Y:S01]  /*0af0*/  LEA.HI.X.SX32 R17, R7, R0, 0x1, P0 ;  /* 0x0000000007117211 */ /* 0x000fe200000f0eff */
[----:B------:R-:W-:Y:S01]  /*0b00*/  IMAD R7, R4, 0x4, R27 ;  /* 0x0000000404077824 */ /* 0x000fe200078e021b */
[C---:B------:R-:W-:Y:S01]  /*0b10*/  LEA R10, P0, R9.reuse, R2, 0x1 ;  /* 0x00000002090a7211 */ /* 0x040fe200078008ff */
[----:B------:R1:W5:Y:S03]  /*0b20*/  LDG.E.U16 R73, desc[UR10][R20.64] ;  /* 0x0000000a14497981 */ /* 0x000366000c1e1500 */
[----:B------:R-:W-:Y:S01]  /*0b30*/  LEA.HI.X.SX32 R11, R9, R0, 0x1, P0 ;  /* 0x00000000090b7211 */ /* 0x000fe200000f0eff */
[----:B------:R1:W5:Y:S01]  /*0b40*/  LDG.E.U16 R60, desc[UR10][R16.64] ;  /* 0x0000000a103c7981 */ /* 0x000362000c1e1500 */
[----:B0-----:R-:W-:-:S02]  /*0b50*/  LEA R12, P0, R25, R2, 0x1 ;  /* 0x00000002190c7211 */ /* 0x001fc400078008ff */
[----:B------:R-:W-:Y:S01]  /*0b60*/  LEA R18, P1, R19, R2, 0x1 ;  /* 0x0000000213127211 */ /* 0x000fe200078208ff */
[----:B------:R-:W5:Y:S01]  /*0b70*/  LDG.E.U16 R62, desc[UR10][R10.64] ;  /* 0x0000000a0a3e7981 */ /* 0x000f62000c1e1500 */
[----:B-1----:R-:W-:-:S05]  /*0b80*/  LEA R21, R4, R7, 0x2 ;  /* 0x0000000704157211 */ /* 0x002fca00078e10ff */
[----:B------:R-:W-:Y:S01]  /*0b90*/  IMAD R9, R4, 0x4, R21 ;  /* 0x0000000404097824 */ /* 0x000fe200078e0215 */
[----:B------:R-:W-:-:S04]  /*0ba0*/  LEA.HI.X.SX32 R13, R25, R0, 0x1, P0 ;  /* 0x00000000190d7211 */ /* 0x000fc800000f0eff */
[----:B------:R-:W-:Y:S01]  /*0bb0*/  LEA R25, R4, R9, 0x2 ;  /* 0x0000000904197211 */ /* 0x000fe200078e10ff */
[----:B------:R-:W5:Y:S01]  /*0bc0*/  LDG.E.U16 R79, desc[UR10][R12.64] ;  /* 0x0000000a0c4f7981 */ /* 0x000f62000c1e1500 */
[----:B------:R-:W-:-:S03]  /*0bd0*/  LEA R14, P0, R23, R2, 0x1 ;  /* 0x00000002170e7211 */ /* 0x000fc600078008ff */
[C---:B------:R-:W-:Y:S01]  /*0be0*/  IMAD R29, R4.reuse, 0x4, R25 ;  /* 0x00000004041d7824 */ /* 0x040fe200078e0219 */
[-C--:B------:R-:W-:Y:S02]  /*0bf0*/  LEA.HI.X.SX32 R19, R19, R0.reuse, 0x1, P1 ;  /* 0x0000000013137211 */ /* 0x080fe400008f0eff */
[----:B------:R-:W-:Y:S02]  /*0c00*/  LEA.HI.X.SX32 R15, R23, R0, 0x1, P0 ;  /* 0x00000000170f7211 */ /* 0x000fe400000f0eff */
[C---:B------:R-:W-:Y:S01]  /*0c10*/  LEA R23, R4.reuse, R29, 0x2 ;  /* 0x0000001d04177211 */ /* 0x040fe200078e10ff */
[----:B------:R0:W5:Y:S04]  /*0c20*/  LDG.E.U16 R77, desc[UR10][R18.64] ;  /* 0x0000000a124d7981 */ /* 0x000168000c1e1500 */
[----:B------:R-:W-:Y:S01]  /*0c30*/  IMAD R31, R4, 0x4, R23 ;  /* 0x00000004041f7824 */ /* 0x000fe200078e0217 */
[-C--:B------:R-:W-:Y:S01]  /*0c40*/  LEA R16, P1, R27, R2.reuse, 0x1 ;  /* 0x000000021b107211 */ /* 0x080fe200078208ff */
[----:B------:R1:W5:Y:S01]  /*0c50*/  LDG.E.U16 R64, desc[UR10][R14.64] ;  /* 0x0000000a0e407981 */ /* 0x000362000c1e1500 */
[----:B0-----:R-:W-:-:S04]  /*0c60*/  LEA R18, P0, R7, R2, 0x1 ;  /* 0x0000000207127211 */ /* 0x001fc800078008ff */
[----:B------:R-:W-:Y:S02]  /*0c70*/  LEA.HI.X.SX32 R19, R7, R0, 0x1, P0 ;  /* 0x0000000007137211 */ /* 0x000fe400000f0eff */
[C---:B------:R-:W-:Y:S02]  /*0c80*/  LEA R7, R4.reuse, R31, 0x2 ;  /* 0x0000001f04077211 */ /* 0x040fe400078e10ff */
[----:B------:R-:W-:Y:S01]  /*0c90*/  LEA R10, P0, R21, R2, 0x1 ;  /* 0x00000002150a7211 */ /* 0x000fe200078008ff */
[----:B------:R-:W5:Y:S02]  /*0ca0*/  LDG.E.U16 R66, desc[UR10][R18.64] ;  /* 0x0000000a12427981 */ /* 0x000f64000c1e1500 */
[----:B------:R-:W-:Y:S01]  /*0cb0*/  IMAD R33, R4, 0x4, R7 ;  /* 0x0000000404217824 */ /* 0x000fe200078e0207 */
[-C--:B------:R-:W-:Y:S02]  /*0cc0*/  LEA.HI.X.SX32 R17, R27, R0.reuse, 0x1, P1 ;  /* 0x000000001b117211 */ /* 0x080fe400008f0eff */
[----:B------:R-:W-:-:S02]  /*0cd0*/  LEA.HI.X.SX32 R11, R21, R0, 0x1, P0 ;  /* 0x00000000150b7211 */ /* 0x000fc400000f0eff */
[C---:B------:R-:W-:Y:S01]  /*0ce0*/  LEA R12, P0, R9.reuse, R2, 0x1 ;  /* 0x00000002090c7211 */ /* 0x040fe200078008ff */
[----:B------:R0:W5:Y:S01]  /*0cf0*/  LDG.E.U16 R81, desc[UR10][R16.64] ;  /* 0x0000000a10517981 */ /* 0x000162000c1e1500 */
[C---:B------:R-:W-:Y:S02]  /*0d00*/  LEA R27, R4.reuse, R33, 0x2 ;  /* 0x00000021041b7211 */ /* 0x040fe400078e10ff */
[----:B------:R-:W-:Y:S01]  /*0d10*/  LEA.HI.X.SX32 R13, R9, R0, 0x1, P0 ;  /* 0x00000000090d7211 */ /* 0x000fe200000f0eff */
[----:B------:R-:W5:Y:S01]  /*0d20*/  LDG.E.U16 R83, desc[UR10][R10.64] ;  /* 0x0000000a0a537981 */ /* 0x000f62000c1e1500 */
[-C--:B------:R-:W-:Y:S01]  /*0d30*/  LEA R20, P1, R25, R2.reuse, 0x1 ;  /* 0x0000000219147211 */ /* 0x080fe200078208ff */
[----:B------:R-:W-:Y:S01]  /*0d40*/  IMAD R9, R4, 0x4, R27 ;  /* 0x0000000404097824 */ /* 0x000fe200078e021b */
[----:B-1----:R-:W-:Y:S01]  /*0d50*/  LEA R14, P0, R23, R2, 0x1 ;  /* 0x00000002170e7211 */ /* 0x002fe200078008ff */
[----:B------:R1:W5:Y:S01]  /*0d60*/  LDG.E.U16 R68, desc[UR10][R12.64] ;  /* 0x0000000a0c447981 */ /* 0x000362000c1e1500 */
[----:B------:R-:W-:-:S02]  /*0d70*/  LEA.HI.X.SX32 R21, R25, R0, 0x1, P1 ;  /* 0x0000000019157211 */ /* 0x000fc400008f0eff */
[C---:B------:R-:W-:Y:S02]  /*0d80*/  LEA R25, R4.reuse, R9, 0x2 ;  /* 0x0000000904197211 */ /* 0x040fe400078e10ff */
[----:B------:R-:W-:Y:S01]  /*0d90*/  LEA.HI.X.SX32 R15, R23, R0, 0x1, P0 ;  /* 0x00000000170f7211 */ /* 0x000fe200000f0eff */
[----:B------:R1:W5:Y:S02]  /*0da0*/  LDG.E.U16 R85, desc[UR10][R20.64] ;  /* 0x0000000a14557981 */ /* 0x000364000c1e1500 */
[C---:B------:R-:W-:Y:S01]  /*0db0*/  IMAD R35, R4.reuse, 0x4, R25 ;  /* 0x0000000404237824 */ /* 0x040fe200078e0219 */
[----:B0-----:R-:W-:Y:S01]  /*0dc0*/  LEA R16, P0, R7, R2, 0x1 ;  /* 0x0000000207107211 */ /* 0x001fe200078008ff */
[----:B------:R-:W5:Y:S03]  /*0dd0*/  LDG.E.U16 R87, desc[UR10][R14.64] ;  /* 0x0000000a0e577981 */ /* 0x000f66000c1e1500 */
[----:B------:R-:W-:-:S02]  /*0de0*/  LEA R23, R4, R35, 0x2 ;  /* 0x0000002304177211 */ /* 0x000fc400078e10ff */
[----:B------:R-:W-:-:S03]  /*0df0*/  LEA.HI.X.SX32 R17, R7, R0, 0x1, P0 ;  /* 0x0000000007117211 */ /* 0x000fc600000f0eff */
[C---:B------:R-:W-:Y:S01]  /*0e00*/  IMAD R7, R4.reuse, 0x4, R23 ;  /* 0x0000000404077824 */ /* 0x040fe200078e0217 */
[----:B-1----:R-:W-:Y:S01]  /*0e10*/  LEA R12, P0, R25, R2, 0x1 ;  /* 0x00000002190c7211 */ /* 0x002fe200078008ff */
[----:B------:R-:W5:Y:S03]  /*0e20*/  LDG.E.U16 R89, desc[UR10][R16.64] ;  /* 0x0000000a10597981 */ /* 0x000f66000c1e1500 */
[----:B------:R-:W-:-:S05]  /*0e30*/  LEA R11, R4, R7, 0x2 ;  /* 0x00000007040b7211 */ /* 0x000fca00078e10ff */
[----:B------:R-:W-:Y:S01]  /*0e40*/  IMAD R37, R4, 0x4, R11 ;  /* 0x0000000404257824 */ /* 0x000fe200078e020b */
[----:B------:R-:W-:-:S04]  /*0e50*/  LEA.HI.X.SX32 R13, R25, R0, 0x1, P0 ;  /* 0x00000000190d7211 */ /* 0x000fc800000f0eff */
[C---:B------:R-:W-:Y:S01]  /*0e60*/  LEA R25, R4.reuse, R37, 0x2 ;  /* 0x0000002504197211 */ /* 0x040fe200078e10ff */
[----:B------:R0:W5:Y:S01]  /*0e70*/  LDG.E.U16 R93, desc[UR10][R12.64] ;  /* 0x0000000a0c5d7981 */ /* 0x000162000c1e1500 */
[-C--:B------:R-:W-:Y:S02]  /*0e80*/  LEA R18, P1, R27, R2.reuse, 0x1 ;  /* 0x000000021b127211 */ /* 0x080fe400078208ff */
[----:B------:R-:W-:Y:S01]  /*0e90*/  LEA R20, P0, R23, R2, 0x1 ;  /* 0x0000000217147211 */ /* 0x000fe200078008ff */
[----:B------:R-:W-:Y:S01]  /*0ea0*/  IMAD R39, R4, 0x4, R25 ;  /* 0x0000000404277824 */ /* 0x000fe200078e0219 */
[-C--:B------:R-:W-:Y:S02]  /*0eb0*/  LEA.HI.X.SX32 R19, R27, R0.reuse, 0x1, P1 ;  /* 0x000000001b137211 */ /* 0x080fe400008f0eff */
[----:B------:R-:W-:Y:S02]  /*0ec0*/  LEA.HI.X.SX32 R21, R23, R0, 0x1, P0 ;  /* 0x0000000017157211 */ /* 0x000fe400000f0eff */
[-C--:B------:R-:W-:Y:S01]  /*0ed0*/  LEA R22, P1, R11, R2.reuse, 0x1 ;  /* 0x000000020b167211 */ /* 0x080fe200078208ff */
[----:B------:R1:W5:Y:S01]  /*0ee0*/  LDG.E.U16 R91, desc[UR10][R18.64] ;  /* 0x0000000a125b7981 */ /* 0x000362000c1e1500 */
[----:B------:R-:W-:-:S02]  /*0ef0*/  LEA R24, P0, R25, R2, 0x1 ;  /* 0x0000000219187211 */ /* 0x000fc400078008ff */
[----:B------:R-:W-:Y:S01]  /*0f00*/  LEA R41, R4, R39, 0x2 ;  /* 0x0000002704297211 */ /* 0x000fe200078e10ff */
[----:B------:R0:W5:Y:S01]  /*0f10*/  LDG.E.U16 R95, desc[UR10][R20.64] ;  /* 0x0000000a145f7981 */ /* 0x000162000c1e1500 */
[-C--:B------:R-:W-:Y:S02]  /*0f20*/  LEA.HI.X.SX32 R23, R11, R0.reuse, 0x1, P1 ;  /* 0x000000000b177211 */ /* 0x080fe400008f0eff */
[----:B------:R-:W-:Y:S02]  /*0f30*/  LEA.HI.X.SX32 R25, R25, R0, 0x1, P0 ;  /* 0x0000000019197211 */ /* 0x000fe400000f0eff */
[-C--:B------:R-:W-:Y:S01]  /*0f40*/  LEA R26, P1, R41, R2.reuse, 0x1 ;  /* 0x00000002291a7211 */ /* 0x080fe200078208ff */
[----:B------:R1:W5:Y:S01]  /*0f50*/  LDG.E.U16 R97, desc[UR10][R22.64] ;  /* 0x0000000a16617981 */ /* 0x000362000c1e1500 */
[----:B------:R-:W-:Y:S02]  /*0f60*/  LEA R10, P0, R29, R2, 0x1 ;  /* 0x000000021d0a7211 */ /* 0x000fe400078008ff */
[-C--:B------:R-:W-:Y:S01]  /*0f70*/  LEA.HI.X.SX32 R27, R41, R0.reuse, 0x1, P1 ;  /* 0x00000000291b7211 */ /* 0x080fe200008f0eff */
[----:B------:R-:W5:Y:S01]  /*0f80*/  LDG.E.U16 R25, desc[UR10][R24.64] ;  /* 0x0000000a18197981 */ /* 0x000f62000c1e1500 */
[----:B------:R-:W-:-:S02]  /*0f90*/  LEA.HI.X.SX32 R11, R29, R0, 0x1, P0 ;  /* 0x000000001d0b7211 */ /* 0x000fc400000f0eff */
[-C--:B0-----:R-:W-:Y:S02]  /*0fa0*/  LEA R12, P1, R31, R2.reuse, 0x1 ;  /* 0x000000021f0c7211 */ /* 0x081fe400078208ff */
[----:B------:R-:W-:Y:S01]  /*0fb0*/  LEA R14, P0, R33, R2, 0x1 ;  /* 0x00000002210e7211 */ /* 0x000fe200078008ff */
[----:B------:R-:W-:Y:S01]  /*0fc0*/  IMAD R41, R4, 0x4, R41 ;  /* 0x0000000404297824 */ /* 0x000fe200078e0229 */
[-C--:B------:R-:W-:Y:S01]  /*0fd0*/  LEA.HI.X.SX32 R13, R31, R0.reuse, 0x1, P1 ;  /* 0x000000001f0d7211 */ /* 0x080fe200008f0eff */
[----:B------:R0:W5:Y:S01]  /*0fe0*/  LDG.E.U16 R70, desc[UR10][R10.64] ;  /* 0x0000000a0a467981 */ /* 0x000162000c1e1500 */
[----:B------:R-:W-:Y:S02]  /*0ff0*/  LEA.HI.X.SX32 R15, R33, R0, 0x1, P0 ;  /* 0x00000000210f7211 */ /* 0x000fe400000f0eff */
[-C--:B------:R-:W-:Y:S01]  /*1000*/  LEA R16, P1, R9, R2.reuse, 0x1 ;  /* 0x0000000209107211 */ /* 0x080fe200078208ff */
[----:B------:R0:W5:Y:S01]  /*1010*/  LDG.E.U16 R24, desc[UR10][R12.64] ;  /* 0x0000000a0c187981 */ /* 0x000162000c1e1500 */
[----:B-1----:R-:W-:-:S02]  /*1020*/  LEA R18, P0, R35, R2, 0x1 ;  /* 0x0000000223127211 */ /* 0x002fc400078008ff */
[-C--:B------:R-:W-:Y:S01]  /*1030*/  LEA.HI.X.SX32 R17, R9, R0.reuse, 0x1, P1 ;  /* 0x0000000009117211 */ /* 0x080fe200008f0eff */
[----:B------:R-:W5:Y:S01]  /*1040*/  LDG.E.U16 R27, desc[UR10][R26.64] ;  /* 0x0000000a1a1b7981 */ /* 0x000f62000c1e1500 */
[----:B------:R-:W-:Y:S02]  /*1050*/  LEA.HI.X.SX32 R19, R35, R0, 0x1, P0 ;  /* 0x0000000023137211 */ /* 0x000fe400000f0eff */
[-C--:B------:R-:W-:Y:S01]  /*1060*/  LEA R20, P0, R7, R2.reuse, 0x1 ;  /* 0x0000000207147211 */ /* 0x080fe200078008ff */
[----:B------:R-:W5:Y:S01]  /*1070*/  LDG.E.U16 R14, desc[UR10][R14.64] ;  /* 0x0000000a0e0e7981 */ /* 0x000f62000c1e1500 */
[----:B------:R-:W-:Y:S02]  /*1080*/  LEA R22, P1, R37, R2, 0x1 ;  /* 0x0000000225167211 */ /* 0x000fe400078208ff */
[-C--:B------:R-:W-:Y:S01]  /*1090*/  LEA.HI.X.SX32 R21, R7, R0.reuse, 0x1, P0 ;  /* 0x0000000007157211 */ /* 0x080fe200000f0eff */
[----:B------:R-:W5:Y:S01]  /*10a0*/  LDG.E.U16 R16, desc[UR10][R16.64] ;  /* 0x0000000a10107981 */ /* 0x000f62000c1e1500 */
[----:B------:R-:W-:-:S02]  /*10b0*/  LEA.HI.X.SX32 R23, R37, R0, 0x1, P1 ;  /* 0x0000000025177211 */ /* 0x000fc400008f0eff */
[-C--:B0-----:R-:W-:Y:S01]  /*10c0*/  LEA R10, P0, R39, R2.reuse, 0x1 ;  /* 0x00000002270a7211 */ /* 0x081fe200078008ff */
[----:B------:R-:W5:Y:S01]  /*10d0*/  LDG.E.U16 R18, desc[UR10][R18.64] ;  /* 0x0000000a12127981 */ /* 0x000f62000c1e1500 */
[----:B------:R-:W-:Y:S02]  /*10e0*/  LEA R12, P1, R41, R2, 0x1 ;  /* 0x00000002290c7211 */ /* 0x000fe400078208ff */
[-C--:B------:R-:W-:Y:S01]  /*10f0*/  LEA.HI.X.SX32 R11, R39, R0.reuse, 0x1, P0 ;  /* 0x00000000270b7211 */ /* 0x080fe200000f0eff */
[----:B------:R-:W5:Y:S01]  /*1100*/  LDG.E.U16 R20, desc[UR10][R20.64] ;  /* 0x0000000a14147981 */ /* 0x000f62000c1e1500 */
[----:B------:R-:W-:-:S03]  /*1110*/  LEA.HI.X.SX32 R13, R41, R0, 0x1, P1 ;  /* 0x00000000290d7211 */ /* 0x000fc600008f0eff */
[----:B------:R-:W5:Y:S04]  /*1120*/  LDG.E.U16 R22, desc[UR10][R22.64] ;  /* 0x0000000a16167981 */ /* 0x000f68000c1e1500 */
[----:B------:R-:W5:Y:S04]  /*1130*/  LDG.E.U16 R10, desc[UR10][R10.64] ;  /* 0x0000000a0a0a7981 */ /* 0x000f68000c1e1500 */
[----:B------:R-:W5:Y:S01]  /*1140*/  LDG.E.U16 R12, desc[UR10][R12.64] ;  /* 0x0000000a0c0c7981 */ /* 0x000f62000c1e1500 */
[----:B------:R-:W0:Y:S01]  /*1150*/  S2UR UR6, SR_CgaCtaId ;  /* 0x00000000000679c3 */ /* 0x000e220000008800 */
[----:B------:R-:W-:-:S02]  /*1160*/  SHF.R.S32.HI R0, RZ, 0x6, R142 ;  /* 0x00000006ff007819 */ /* 0x000fc4000001148e */
[----:B------:R-:W-:Y:S01]  /*1170*/  LOP3.LUT R9, R142, 0x3f, RZ, 0xc0, !PT ;  /* 0x0000003f8e097812 */ /* 0x000fe200078ec0ff */
[----:B------:R-:W-:Y:S01]  /*1180*/  VIADD R72, R144, 0x20 ;  /* 0x0000002090487836 */ /* 0x000fe20000000000 */
[----:B------:R-:W-:Y:S01]  /*1190*/  SGXT R0, R0, 0x1 ;  /* 0x000000010000781a */ /* 0x000fe20000000200 */
[----:B------:R-:W-:Y:S01]  /*11a0*/  UMOV UR4, 0x400 ;  /* 0x0000040000047882 */ /* 0x000fe20000000000 */
[----:B------:R-:W-:Y:S02]  /*11b0*/  SHF.L.U32 R7, R9, 0x1, RZ ;  /* 0x0000000109077819 */ /* 0x000fe400000006ff */
[----:B------:R-:W-:Y:S02]  /*11c0*/  ISETP.GE.AND P0, PT, R72, 0x1, PT ;  /* 0x000000014800780c */ /* 0x000fe40003f06270 */
[----:B------:R-:W-:-:S04]  /*11d0*/  LOP3.LUT R0, R7, 0x90, R0, 0x78, !PT ;  /* 0x0000009007007812 */ /* 0x000fc800078e7800 */
[----:B------:R-:W-:Y:S01]  /*11e0*/  LOP3.LUT R235, R0, 0x20, RZ, 0x3c, !PT ;  /* 0x0000002000eb7812 */ /* 0x000fe200078e3cff */
[----:B0-----:R-:W-:Y:S01]  /*11f0*/  ULEA UR6, UR6, UR4, 0x18 ;  /* 0x0000000406067291 */ /* 0x001fe2000f8ec0ff */
[----:B------:R-:W-:Y:S01]  /*1200*/  IMAD.MOV.U32 R2, RZ, RZ, -0x800000 ;  /* 0xff800000ff027424 */ /* 0x000fe200078e00ff */
[----:B------:R-:W-:Y:S01]  /*1210*/  MOV R185, 0x3f800000 ;  /* 0x3f80000000b97802 */ /* 0x000fe20000000f00 */
[----:B------:R-:W-:-:S06]  /*1220*/  IMAD.MOV.U32 R4, RZ, RZ, -0x800000 ;  /* 0xff800000ff047424 */ /* 0x000fcc00078e00ff */
[----:B---3--:R0:W-:Y:S04]  /*1230*/  STS.U16 [R0+UR6+0x8000], R3 ;  /* 0x0080000300007988 */ /* 0x0081e80008000406 */
[----:B----4-:R1:W-:Y:S04]  /*1240*/  STS.U16 [R0+UR6+0x8200], R5 ;  /* 0x0082000500007988 */ /* 0x0103e80008000406 */
[----:B--2---:R-:W-:Y:S04]  /*1250*/  STS.U16 [R0+UR6+0x8400], R43 ;  /* 0x0084002b00007988 */ /* 0x004fe80008000406 */
[----:B------:R-:W-:Y:S04]  /*1260*/  STS.U16 [R0+UR6+0x8600], R45 ;  /* 0x0086002d00007988 */ /* 0x000fe80008000406 */
        /* <DEDUP_REMOVED lines=8> */
[----:B-----5:R-:W-:Y:S04]  /*12f0*/  STS.U16 [R0+UR6+0x9800], R63 ;  /* 0x0098003f00007988 */ /* 0x020fe80008000406 */
[----:B------:R-:W-:Y:S04]  /*1300*/  STS.U16 [R0+UR6+0x9a00], R65 ;  /* 0x009a004100007988 */ /* 0x000fe80008000406 */
[----:B------:R-:W-:Y:S04]  /*1310*/  STS.U16 [R0+UR6+0x9c00], R67 ;  /* 0x009c004300007988 */ /* 0x000fe80008000406 */
[----:B------:R-:W-:Y:S04]  /*1320*/  STS.U16 [R0+UR6+0x9e00], R69 ;  /* 0x009e004500007988 */ /* 0x000fe80008000406 */
[----:B------:R-:W-:Y:S01]  /*1330*/  STS.U16 [R0+UR6+0xa000], R71 ;  /* 0x00a0004700007988 */ /* 0x000fe20008000406 */
[----:B0-----:R-:W-:Y:S01]  /*1340*/  MOV R3, 0xff800000 ;  /* 0xff80000000037802 */ /* 0x001fe20000000f00 */
[----:B------:R-:W-:Y:S01]  /*1350*/  IMAD.MOV.U32 R184, RZ, RZ, 0x3f800000 ;  /* 0x3f800000ffb87424 */ /* 0x000fe200078e00ff */
[----:B-1----:R-:W-:Y:S01]  /*1360*/  MOV R5, 0xff800000 ;  /* 0xff80000000057802 */ /* 0x002fe20000000f00 */
[----:B------:R-:W-:Y:S01]  /*1370*/  IMAD.MOV.U32 R196, RZ, RZ, 0x3f800000 ;  /* 0x3f800000ffc47424 */ /* 0x000fe200078e00ff */
[----:B------:R-:W-:-:S02]  /*1380*/  MOV R197, 0x3f800000 ;  /* 0x3f80000000c57802 */ /* 0x000fc40000000f00 */
[----:B------:R-:W-:Y:S02]  /*1390*/  CS2R R100, SRZ ;  /* 0x0000000000647805 */ /* 0x000fe4000001ff00 */
[----:B------:R-:W-:Y:S02]  /*13a0*/  CS2R R102, SRZ ;  /* 0x0000000000667805 */ /* 0x000fe4000001ff00 */
[----:B------:R-:W-:Y:S02]  /*13b0*/  CS2R R104, SRZ ;  /* 0x0000000000687805 */ /* 0x000fe4000001ff00 */
[----:B------:R-:W-:Y:S02]  /*13c0*/  CS2R R106, SRZ ;  /* 0x00000000006a7805 */ /* 0x000fe4000001ff00 */
[----:B------:R-:W-:Y:S02]  /*13d0*/  CS2R R108, SRZ ;  /* 0x00000000006c7805 */ /* 0x000fe4000001ff00 */
[----:B------:R-:W-:-:S02]  /*13e0*/  CS2R R110, SRZ ;  /* 0x00000000006e7805 */ /* 0x000fc4000001ff00 */
[----:B------:R-:W-:Y:S02]  /*13f0*/  CS2R R98, SRZ ;  /* 0x0000000000627805 */ /* 0x000fe4000001ff00 */
[----:B------:R-:W-:Y:S01]  /*1400*/  LOP3.LUT R143, R142, 0x7f, RZ, 0xc0, !PT ;  /* 0x0000007f8e8f7812 */ /* 0x000fe200078ec0ff */
[----:B------:R0:W-:Y:S04]  /*1410*/  STS.U16 [R0+UR6+0xa400], R75 ;  /* 0x00a4004b00007988 */ /* 0x0001e80008000406 */
[----:B------:R1:W-:Y:S01]  /*1420*/  STS.U16 [R0+UR6+0xa200], R73 ;  /* 0x00a2004900007988 */ /* 0x0003e20008000406 */
[----:B0-----:R-:W-:Y:S02]  /*1430*/  CS2R R74, SRZ ;  /* 0x00000000004a7805 */ /* 0x001fe4000001ff00 */
[----:B-1----:R-:W-:Y:S01]  /*1440*/  CS2R R72, SRZ ;  /* 0x0000000000487805 */ /* 0x002fe2000001ff00 */
[----:B------:R0:W-:Y:S04]  /*1450*/  STS.U16 [R0+UR6+0xa800], R79 ;  /* 0x00a8004f00007988 */ /* 0x0001e80008000406 */
[----:B------:R1:W-:Y:S01]  /*1460*/  STS.U16 [R0+UR6+0xa600], R77 ;  /* 0x00a6004d00007988 */ /* 0x0003e20008000406 */
[----:B0-----:R-:W-:-:S02]  /*1470*/  CS2R R78, SRZ ;  /* 0x00000000004e7805 */ /* 0x001fc4000001ff00 */
[----:B-1----:R-:W-:Y:S01]  /*1480*/  CS2R R76, SRZ ;  /* 0x00000000004c7805 */ /* 0x002fe2000001ff00 */
[----:B------:R0:W-:Y:S04]  /*1490*/  STS.U16 [R0+UR6+0xaa00], R81 ;  /* 0x00aa005100007988 */ /* 0x0001e80008000406 */
[----:B------:R1:W-:Y:S04]  /*14a0*/  STS.U16 [R0+UR6+0xac00], R83 ;  /* 0x00ac005300007988 */ /* 0x0003e80008000406 */
[----:B------:R2:W-:Y:S04]  /*14b0*/  STS.U16 [R0+UR6+0xae00], R85 ;  /* 0x00ae005500007988 */ /* 0x0005e80008000406 */
[----:B------:R3:W-:Y:S01]  /*14c0*/  STS.U16 [R0+UR6+0xb000], R87 ;  /* 0x00b0005700007988 */ /* 0x0007e20008000406 */
[----:B0-----:R-:W-:-:S02]  /*14d0*/  CS2R R80, SRZ ;  /* 0x0000000000507805 */ /* 0x001fc4000001ff00 */
[----:B-1----:R-:W-:Y:S01]  /*14e0*/  CS2R R82, SRZ ;  /* 0x0000000000527805 */ /* 0x002fe2000001ff00 */
[----:B------:R0:W-:Y:S01]  /*14f0*/  STS.U16 [R0+UR6+0xb200], R89 ;  /* 0x00b2005900007988 */ /* 0x0001e20008000406 */
[----:B--2---:R-:W-:Y:S02]  /*1500*/  CS2R R84, SRZ ;  /* 0x0000000000547805 */ /* 0x004fe4000001ff00 */
[----:B---3--:R-:W-:Y:S01]  /*1510*/  CS2R R86, SRZ ;  /* 0x0000000000567805 */ /* 0x008fe2000001ff00 */
[----:B------:R-:W-:Y:S01]  /*1520*/  STS.U16 [R0+UR6+0xb600], R93 ;  /* 0x00b6005d00007988 */ /* 0x000fe20008000406 */
[----:B0-----:R-:W-:-:S03]  /*1530*/  CS2R R88, SRZ ;  /* 0x0000000000587805 */ /* 0x001fc6000001ff00 */
[----:B------:R0:W-:Y:S04]  /*1540*/  STS.U16 [R0+UR6+0xb400], R91 ;  /* 0x00b4005b00007988 */ /* 0x0001e80008000406 */
[----:B------:R1:W-:Y:S04]  /*1550*/  STS.U16 [R0+UR6+0xb800], R95 ;  /* 0x00b8005f00007988 */ /* 0x0003e80008000406 */
[----:B------:R2:W-:Y:S04]  /*1560*/  STS.U16 [R0+UR6+0xba00], R97 ;  /* 0x00ba006100007988 */ /* 0x0005e80008000406 */
[----:B------:R-:W-:Y:S01]  /*1570*/  STS.U16 [R0+UR6+0xbc00], R25 ;  /* 0x00bc001900007988 */ /* 0x000fe20008000406 */
[----:B0-----:R-:W-:-:S02]  /*1580*/  CS2R R90, SRZ ;  /* 0x00000000005a7805 */ /* 0x001fc4000001ff00 */
[----:B------:R-:W-:Y:S02]  /*1590*/  CS2R R92, SRZ ;  /* 0x00000000005c7805 */ /* 0x000fe4000001ff00 */
[----:B-1----:R-:W-:Y:S02]  /*15a0*/  CS2R R94, SRZ ;  /* 0x00000000005e7805 */ /* 0x002fe4000001ff00 */
[----:B--2---:R-:W-:Y:S01]  /*15b0*/  CS2R R96, SRZ ;  /* 0x0000000000607805 */ /* 0x004fe2000001ff00 */
[----:B------:R-:W-:Y:S04]  /*15c0*/  STS.U16 [R0+UR6+0xbe00], R27 ;  /* 0x00be001b00007988 */ /* 0x000fe80008000406 */
[----:B------:R0:W-:Y:S04]  /*15d0*/  STS.U16 [R235+UR6+0x8100], R6 ;  /* 0x00810006eb007988 */ /* 0x0001e80008000406 */
[----:B------:R-:W-:Y:S04]  /*15e0*/  STS.U16 [R235+UR6+0x8300], R8 ;  /* 0x00830008eb007988 */ /* 0x000fe80008000406 */
[----:B------:R-:W-:Y:S01]  /*15f0*/  STS.U16 [R235+UR6+0x8500], R28 ;  /* 0x0085001ceb007988 */ /* 0x000fe20008000406 */
[----:B0-----:R-:W-:-:S03]  /*1600*/  LOP3.LUT R6, R142, 0x1c, RZ, 0xc0, !PT ;  /* 0x0000001c8e067812 */ /* 0x001fc600078ec0ff */
[----:B------:R-:W-:Y:S04]  /*1610*/  STS.U16 [R235+UR6+0x8700], R30 ;  /* 0x0087001eeb007988 */ /* 0x000fe80008000406 */
[----:B------:R-:W-:Y:S01]  /*1620*/  STS.U16 [R235+UR6+0x8900], R32 ;  /* 0x00890020eb007988 */ /* 0x000fe20008000406 */
[----:B------:R-:W-:-:S03]  /*1630*/  SHF.L.U32 R145, R6, 0x2, RZ ;  /* 0x0000000206917819 */ /* 0x000fc600000006ff */
[----:B------:R-:W-:Y:S04]  /*1640*/  STS.U16 [R235+UR6+0x8b00], R34 ;  /* 0x008b0022eb007988 */ /* 0x000fe80008000406 */
[----:B------:R-:W-:Y:S04]  /*1650*/  STS.U16 [R235+UR6+0x8d00], R36 ;  /* 0x008d0024eb007988 */ /* 0x000fe80008000406 */
[----:B------:R-:W-:Y:S04]  /*1660*/  STS.U16 [R235+UR6+0x8f00], R38 ;  /* 0x008f0026eb007988 */ /* 0x000fe80008000406 */
[----:B------:R-:W-:Y:S04]  /*1670*/  STS.U16 [R235+UR6+0x9100], R40 ;  /* 0x00910028eb007988 */ /* 0x000fe80008000406 */
[----:B------:R-:W-:Y:S04]  /*1680*/  STS.U16 [R235+UR6+0x9300], R42 ;  /* 0x0093002aeb007988 */ /* 0x000fe80008000406 */
[----:B------:R-:W-:Y:S04]  /*1690*/  STS.U16 [R235+UR6+0x9500], R44 ;  /* 0x0095002ceb007988 */ /* 0x000fe80008000406 */
[----:B------:R-:W-:Y:S04]  /*16a0*/  STS.U16 [R235+UR6+0x9700], R46 ;  /* 0x0097002eeb007988 */ /* 0x000fe80008000406 */
[----:B------:R0:W-:Y:S04]  /*16b0*/  STS.U16 [R235+UR6+0x9900], R48 ;  /* 0x00990030eb007988 */ /* 0x0001e80008000406 */
[----:B------:R1:W-:Y:S04]  /*16c0*/  STS.U16 [R235+UR6+0x9b00], R50 ;  /* 0x009b0032eb007988 */ /* 0x0003e80008000406 */
[----:B------:R2:W-:Y:S04]  /*16d0*/  STS.U16 [R235+UR6+0x9d00], R52 ;  /* 0x009d0034eb007988 */ /* 0x0005e80008000406 */
[----:B------:R3:W-:Y:S01]  /*16e0*/  STS.U16 [R235+UR6+0x9f00], R54 ;  /* 0x009f0036eb007988 */ /* 0x0007e20008000406 */
[----:B0-----:R-:W-:-:S03]  /*16f0*/  CS2R R48, SRZ ;  /* 0x0000000000307805 */ /* 0x001fc6000001ff00 */
[----:B------:R0:W-:Y:S01]  /*1700*/  STS.U16 [R235+UR6+0xa100], R56 ;  /* 0x00a10038eb007988 */ /* 0x0001e20008000406 */
[----:B-1----:R-:W-:-:S03]  /*1710*/  CS2R R50, SRZ ;  /* 0x0000000000327805 */ /* 0x002fc6000001ff00 */
[----:B------:R1:W-:Y:S01]  /*1720*/  STS.U16 [R235+UR6+0xa300], R58 ;  /* 0x00a3003aeb007988 */ /* 0x0003e20008000406 */
[----:B--2---:R-:W-:-:S03]  /*1730*/  CS2R R52, SRZ ;  /* 0x0000000000347805 */ /* 0x004fc6000001ff00 */
[----:B------:R2:W-:Y:S01]  /*1740*/  STS.U16 [R235+UR6+0xa500], R60 ;  /* 0x00a5003ceb007988 */ /* 0x0005e20008000406 */
[----:B---3--:R-:W-:-:S03]  /*1750*/  CS2R R54, SRZ ;  /* 0x0000000000367805 */ /* 0x008fc6000001ff00 */
        /* <DEDUP_REMOVED lines=16> */
[----:B------:R0:W-:Y:S04]  /*1860*/  STS.U16 [R235+UR6+0xb700], R18 ;  /* 0x00b70012eb007988 */ /* 0x0001e80008000406 */
[----:B------:R0:W-:Y:S04]  /*1870*/  STS.U16 [R235+UR6+0xb900], R20 ;  /* 0x00b90014eb007988 */ /* 0x0001e80008000406 */
[----:B------:R0:W-:Y:S04]  /*1880*/  STS.U16 [R235+UR6+0xbb00], R22 ;  /* 0x00bb0016eb007988 */ /* 0x0001e80008000406 */
[----:B------:R0:W-:Y:S04]  /*1890*/  STS.U16 [R235+UR6+0xbd00], R10 ;  /* 0x00bd000aeb007988 */ /* 0x0001e80008000406 */
[----:B------:R0:W-:Y:S01]  /*18a0*/  STS.U16 [R235+UR6+0xbf00], R12 ;  /* 0x00bf000ceb007988 */ /* 0x0001e20008000406 */
[----:B------:R-:W-:Y:S05]  /*18b0*/  @!P0 BRA `(.L_x_0) ;  /* 0x0000009c00288947 */ /* 0x000fea0003800000 */
[----:B------:R-:W1:Y:S01]  /*18c0*/  LDC R11, c[0x0][0x3d8] ;  /* 0x0000f600ff0b7b82 */ /* 0x000e620000000800 */
[----:B------:R-:W-:Y:S01]  /*18d0*/  SHF.R.U32.HI R2, RZ, 0x6, R142 ;  /* 0x00000006ff027819 */ /* 0x000fe2000001168e */
[C---:B------:R-:W-:Y:S01]  /*18e0*/  IMAD.SHL.U32 R7, R142.reuse, 0x8, RZ ;  /* 0x000000088e077824 */ /* 0x040fe200078e00ff */
[C---:B------:R-:W-:Y:S01]  /*18f0*/  LOP3.LUT R6, R142.reuse, 0x7, RZ, 0xc0, !PT ;  /* 0x000000078e067812 */ /* 0x040fe200078ec0ff */
[----:B------:R-:W-:Y:S01]  /*1900*/  IMAD.SHL.U32 R4, R142, 0x2, RZ ;  /* 0x000000028e047824 */ /* 0x000fe200078e00ff */
[----:B------:R-:W-:Y:S01]  /*1910*/  SGXT.U32 R2, R2, 0x1 ;  /* 0x000000010202781a */ /* 0x000fe20000000000 */
[----:B------:R-:W2:Y:S01]  /*1920*/  LDCU.64 UR4, c[0x0][0x3d0] ;  /* 0x00007a00ff0477ac */ /* 0x000ea20008000a00 */
[----:B0-----:R-:W-:Y:S01]  /*1930*/  SHF.L.U32 R18, R142, 0x7, RZ ;  /* 0x000000078e127819 */ /* 0x001fe200000006ff */
[----:B------:R-:W-:Y:S01]  /*1940*/  IMAD.SHL.U32 R83, R6, 0x10, RZ ;  /* 0x0000001006537824 */ /* 0x000fe200078e00ff */
[----:B------:R-:W-:Y:S01]  /*1950*/  LOP3.LUT R7, R7, 0x30, RZ, 0xc0, !PT ;  /* 0x0000003007077812 */ /* 0x000fe200078ec0ff */
[----:B------:R-:W0:Y:S01]  /*1960*/  LDC.64 R156, c[0x0][0x388] ;  /* 0x0000e200ff9c7b82 */ /* 0x000e220000000a00 */
[----:B------:R-:W-:Y:S01]  /*1970*/  LOP3.LUT R5, R142, 0x60, RZ, 0xc0, !PT ;  /* 0x000000608e057812 */ /* 0x000fe200078ec0ff */
[----:B------:R-:W-:Y:S01]  /*1980*/  IMAD.MOV.U32 R221, RZ, RZ, -0x800000 ;  /* 0xff800000ffdd7424 */ /* 0x000fe200078e00ff */
[C---:B------:R-:W-:Y:S01]  /*1990*/  LOP3.LUT R18, R83.reuse, 0x780, R18, 0xf8, !PT ;  /* 0x0000078053127812 */ /* 0x040fe200078ef812 */
[----:B------:R-:W-:Y:S01]  /*19a0*/  IMAD R7, R6, 0x40, R7 ;  /* 0x0000004006077824 */ /* 0x000fe200078e0207 */
[--C-:B------:R-:W-:Y:S01]  /*19b0*/  LOP3.LUT R10, R83, 0x30, R4.reuse, 0x78, !PT ;  /* 0x00000030530a7812 */ /* 0x100fe200078e7804 */
[----:B------:R-:W-:Y:S01]  /*19c0*/  IMAD.MOV.U32 R227, RZ, RZ, -0x800000 ;  /* 0xff800000ffe37424 */ /* 0x000fe200078e00ff */
[----:B------:R-:W-:Y:S01]  /*19d0*/  LOP3.LUT R8, R142, 0x10, RZ, 0xc0, !PT ;  /* 0x000000108e087812 */ /* 0x000fe200078ec0ff */
[----:B------:R-:W3:Y:S01]  /*19e0*/  LDC R14, c[0x0][0x3c8] ;  /* 0x0000f200ff0e7b82 */ /* 0x000ee20000000800 */
[----:B------:R-:W-:-:S02]  /*19f0*/  LOP3.LUT R91, R7, 0x10, R4, 0x78, !PT ;  /* 0x00000010075b7812 */ /* 0x000fc400078e7804 */
[----:B------:R-:W-:Y:S02]  /*1a00*/  CS2R R106, SRZ ;  /* 0x00000000006a7805 */ /* 0x000fe4000001ff00 */
[----:B------:R-:W-:Y:S02]  /*1a10*/  LOP3.LUT R4, R4, 0x6, RZ, 0xc0, !PT ;  /* 0x0000000604047812 */ /* 0x000fe400078ec0ff */
[----:B------:R-:W-:Y:S02]  /*1a20*/  CS2R R108, SRZ ;  /* 0x00000000006c7805 */ /* 0x000fe4000001ff00 */
[----:B------:R-:W-:Y:S01]  /*1a30*/  LEA R7, R6, R5, 0x2 ;  /* 0x0000000506077211 */ /* 0x000fe200078e10ff */
[----:B-1----:R-:W-:Y:S01]  /*1a40*/  IMAD R13, R2, R11, RZ ;  /* 0x0000000b020d7224 */ /* 0x002fe200078e02ff */
[----:B------:R-:W-:Y:S01]  /*1a50*/  LEA.HI R4, R5, R4, RZ, 0x1e ;  /* 0x0000000405047211 */ /* 0x000fe200078ff0ff */
[----:B------:R-:W1:Y:S01]  /*1a60*/  LDC.64 R2, c[0x0][0x3c0] ;  /* 0x0000f000ff027b82 */ /* 0x000e620000000a00 */
[----:B------:R-:W-:Y:S01]  /*1a70*/  SHF.R.U32.HI R5, RZ, 0x1, R5 ;  /* 0x00000001ff057819 */ /* 0x000fe20000011605 */
[----:B------:R-:W-:Y:S01]  /*1a80*/  IMAD R15, R11, 0x2, R13 ;  /* 0x000000020b0f7824 */ /* 0x000fe200078e020d */
[----:B--2---:R-:W-:Y:S01]  /*1a90*/  UIMAD UR4, UR7, UR4, URZ ;  /* 0x00000004070472a4 */ /* 0x004fe2000f8e02ff */
[----:B------:R-:W-:Y:S01]  /*1aa0*/  IMAD R9, R9, UR5, RZ ;  /* 0x0000000509097c24 */ /* 0x000fe2000f8e02ff */
[----:B------:R-:W-:-:S02]  /*1ab0*/  LEA R38, R8, R5, 0x2 ;  /* 0x0000000508267211 */ /* 0x000fc400078e10ff */
[----:B------:R-:W-:Y:S02]  /*1ac0*/  CS2R R110, SRZ ;  /* 0x00000000006e7805 */ /* 0x000fe4000001ff00 */
[----:B------:R-:W-:Y:S01]  /*1ad0*/  LEA R17, R11, R15, 0x1 ;  /* 0x0000000f0b117211 */ /* 0x000fe200078e08ff */
[----:B------:R-:W2:Y:S01]  /*1ae0*/  LDC.64 R98, c[0x0][0x390] ;  /* 0x0000e400ff627b82 */ /* 0x000ea20000000a00 */
[----:B------:R-:W-:Y:S01]  /*1af0*/  LEA R8, R8, R91, 0x5 ;  /* 0x0000005b08087211 */ /* 0x000fe200078e28ff */
[----:B------:R-:W-:Y:S01]  /*1b00*/  USHF.L.U32 UR8, UR4, 0x1, URZ ;  /* 0x0000000104087899 */ /* 0x000fe200080006ff */
[----:B------:R-:W-:Y:S01]  /*1b10*/  IMAD.SHL.U32 R5, R9, 0x2, RZ ;  /* 0x0000000209057824 */ /* 0x000fe200078e00ff */
[----:B------:R-:W-:Y:S01]  /*1b20*/  LEA R6, R7, R10, 0x7 ;  /* 0x0000000a07067211 */ /* 0x000fe200078e38ff */
[----:B------:R-:W-:Y:S01]  /*1b30*/  IMAD R19, R11, 0x2, R17 ;  /* 0x000000020b137824 */ /* 0x000fe200078e0211 */
[----:B------:R-:W-:Y:S01]  /*1b40*/  UIMAD.WIDE UR4, UR4, 0x2, URZ ;  /* 0x00000002040478a5 */ /* 0x000fe2000f8e02ff */
[----:B------:R-:W-:Y:S01]  /*1b50*/  IMAD.U32 R7, R7, 0x20, R10 ;  /* 0x0000002007077824 */ /* 0x000fe200078e000a */
[----:B------:R-:W-:Y:S01]  /*1b60*/  SHF.R.U32.HI R237, RZ, 0x2, R142 ;  /* 0x00000002ffed7819 */ /* 0x000fe2000001168e */
[----:B---3--:R-:W-:Y:S01]  /*1b70*/  IMAD R4, R143, R14, RZ ;  /* 0x0000000e8f047224 */ /* 0x008fe200078e02ff */
[----:B------:R-:W-:Y:S01]  /*1b80*/  LEA R21, R11, R19, 0x1 ;  /* 0x000000130b157211 */ /* 0x000fe200078e08ff */
[----:B------:R-:W-:Y:S01]  /*1b90*/  IMAD.MOV.U32 R185, RZ, RZ, 0x3f800000 ;  /* 0x3f800000ffb97424 */ /* 0x000fe200078e00ff */
[----:B------:R-:W-:Y:S01]  /*1ba0*/  SGXT.U32 R237, R237, 0x3 ;  /* 0x00000003eded781a */ /* 0x000fe20000000000 */
[----:B------:R-:W-:Y:S01]  /*1bb0*/  IMAD.MOV.U32 R197, RZ, RZ, 0x3f800000 ;  /* 0x3f800000ffc57424 */ /* 0x000fe200078e00ff */
[----:B------:R-:W-:Y:S01]  /*1bc0*/  SHF.R.U32.HI R248, RZ, 0x3, R143 ;  /* 0x00000003fff87819 */ /* 0x000fe2000001168f */
[----:B------:R-:W-:Y:S01]  /*1bd0*/  IMAD R23, R11, 0x2, R21 ;  /* 0x000000020b177824 */ /* 0x000fe200078e0215 */
[----:B------:R-:W-:Y:S01]  /*1be0*/  IADD3 R251, PT, PT, R145, UR6, RZ ;  /* 0x0000000691fb7c10 */ /* 0x000fe2000fffe0ff */
[----:B-1----:R-:W-:Y:S01]  /*1bf0*/  IMAD R2, R2, UR7, RZ ;  /* 0x0000000702027c24 */ /* 0x002fe2000f8e02ff */
[----:B------:R-:W-:Y:S01]  /*1c00*/  LOP3.LUT R38, R18, R38, RZ, 0x3c, !PT ;  /* 0x0000002612267212 */ /* 0x000fe200078e3cff */
[----:B------:R-:W-:Y:S01]  /*1c10*/  IMAD R112, R3, 0x22, RZ ;  /* 0x0000002203707824 */ /* 0x000fe200078e02ff */
[----:B------:R-:W-:Y:S01]  /*1c20*/  LEA R25, R11, R23, 0x1 ;  /* 0x000000170b197211 */ /* 0x000fe200078e08ff */
[C---:B------:R-:W-:Y:S01]  /*1c30*/  IMAD R113, R3.reuse, 0x23, RZ ;  /* 0x0000002303717824 */ /* 0x040fe200078e02ff */
[C---:B0-----:R-:W-:Y:S01]  /*1c40*/  LEA R156, P0, R2.reuse, R156, 0x1 ;  /* 0x0000009c029c7211 */ /* 0x041fe200078008ff */
[----:B------:R-:W-:Y:S01]  /*1c50*/  IMAD R114, R3, 0x24, RZ ;  /* 0x0000002403727824 */ /* 0x000fe200078e02ff */
[----:B--2---:R-:W-:Y:S01]  /*1c60*/  IADD3 R10, P1, P2, R5, UR8, R98 ;  /* 0x00000008050a7c10 */ /* 0x004fe2000fa3e062 */
[----:B------:R-:W-:Y:S01]  /*1c70*/  IMAD R27, R11, 0x2, R25 ;  /* 0x000000020b1b7824 */ /* 0x000fe200078e0219 */
[----:B------:R-:W-:Y:S01]  /*1c80*/  LEA.HI.X.SX32 R12, R2, R157, 0x1, P0 ;  /* 0x0000009d020c7211 */ /* 0x000fe200000f0eff */
[----:B------:R-:W-:Y:S01]  /*1c90*/  IMAD.HI R2, R9, 0x2, RZ ;  /* 0x0000000209027827 */ /* 0x000fe200078e02ff */
[----:B------:R-:W-:Y:S01]  /*1ca0*/  LEA R154, P0, R4, R156, 0x1 ;  /* 0x0000009c049a7211 */ /* 0x000fe200078008ff */
[----:B------:R-:W-:Y:S01]  /*1cb0*/  UMOV UR4, URZ ;  /* 0x000000ff00047c82 */ /* 0x000fe20008000000 */
[----:B------:R-:W-:Y:S01]  /*1cc0*/  LEA R29, R11, R27, 0x1 ;  /* 0x0000001b0b1d7211 */ /* 0x000fe200078e08ff */
[C---:B------:R-:W-:Y:S01]  /*1cd0*/  IMAD R115, R3.reuse, 0x25, RZ ;  /* 0x0000002503737824 */ /* 0x040fe200078e02ff */
[----:B------:R-:W-:Y:S01]  /*1ce0*/  LEA R5, R14, R4, 0x7 ;  /* 0x000000040e057211 */ /* 0x000fe200078e38ff */
[----:B------:R-:W-:Y:S01]  /*1cf0*/  IMAD R116, R3, 0x26, RZ ;  /* 0x0000002603747824 */ /* 0x000fe200078e02ff */
[----:B------:R-:W-:Y:S01]  /*1d00*/  LEA.HI.X.SX32 R155, R4, R12, 0x1, P0 ;  /* 0x0000000c049b7211 */ /* 0x000fe200000f0eff */
[----:B------:R-:W-:Y:S01]  /*1d10*/  IMAD R31, R11, 0x2, R29 ;  /* 0x000000020b1f7824 */ /* 0x000fe200078e021d */
[----:B------:R-:W-:Y:S01]  /*1d20*/  IADD3.X R2, PT, PT, R2, UR5, R99, P1, P2 ;  /* 0x0000000502027c10 */ /* 0x000fe20008fe4463 */
[----:B------:R-:W-:Y:S01]  /*1d30*/  IMAD R117, R3, 0x27, RZ ;  /* 0x0000002703757824 */ /* 0x000fe200078e02ff */
[----:B------:R-:W-:Y:S01]  /*1d40*/  LEA R100, P0, R13, R10, 0x1 ;  /* 0x0000000a0d647211 */ /* 0x000fe200078008ff */
[----:B------:R-:W-:Y:S01]  /*1d50*/  IMAD R118, R3, 0x28, RZ ;  /* 0x0000002803767824 */ /* 0x000fe200078e02ff */
[----:B------:R-:W-:Y:S01]  /*1d60*/  LEA R33, R11, R31, 0x1 ;  /* 0x0000001f0b217211 */ /* 0x000fe200078e08ff */
[----:B------:R-:W-:Y:S01]  /*1d70*/  IMAD R119, R3, 0x29, RZ ;  /* 0x0000002903777824 */ /* 0x000fe200078e02ff */
[----:B------:R-:W-:Y:S01]  /*1d80*/  LEA R156, P1, R5, R156, 0x1 ;  /* 0x0000009c059c7211 */ /* 0x000fe200078208ff */
[----:B------:R-:W-:Y:S01]  /*1d90*/  IMAD R120, R3, 0x2a, RZ ;  /* 0x0000002a03787824 */ /* 0x000fe200078e02ff */
[----:B------:R-:W-:Y:S01]  /*1da0*/  LEA.HI.X.SX32 R101, R13, R2, 0x1, P0 ;  /* 0x000000020d657211 */ /* 0x000fe200000f0eff */
[----:B------:R-:W-:Y:S01]  /*1db0*/  IMAD R35, R11, 0x2, R33 ;  /* 0x000000020b237824 */ /* 0x000fe200078e0221 */
[----:B------:R-:W-:Y:S01]  /*1dc0*/  LEA.HI.X.SX32 R157, R5, R12, 0x1, P1 ;  /* 0x0000000c059d7211 */ /* 0x000fe200008f0eff */
[----:B------:R-:W-:Y:S01]  /*1dd0*/  IMAD R121, R3, 0x2b, RZ ;  /* 0x0000002b03797824 */ /* 0x000fe200078e02ff */
[-C--:B------:R-:W-:Y:S01]  /*1de0*/  LEA R104, P1, R15, R10.reuse, 0x1 ;  /* 0x0000000a0f687211 */ /* 0x080fe200078208ff */
[----:B------:R0:W-:Y:S01]  /*1df0*/  STL.64 [R1+0x3f8], R100 ;  /* 0x0003f86401007387 */ /* 0x0001e20000100a00 */
[----:B------:R-:W-:Y:S01]  /*1e00*/  LEA R37, R11, R35, 0x1 ;  /* 0x000000230b257211 */ /* 0x000fe200078e08ff */
[----:B------:R-:W-:Y:S01]  /*1e10*/  IMAD R122, R3, 0x2c, RZ ;  /* 0x0000002c037a7824 */ /* 0x000fe200078e02ff */
[----:B------:R-:W-:Y:S01]  /*1e20*/  LEA R102, P0, R17, R10, 0x1 ;  /* 0x0000000a11667211 */ /* 0x000fe200078008ff */
[----:B------:R-:W-:Y:S01]  /*1e30*/  IMAD R123, R3, 0x2d, RZ ;  /* 0x0000002d037b7824 */ /* 0x000fe200078e02ff */
[-C--:B------:R-:W-:Y:S01]  /*1e40*/  LEA.HI.X.SX32 R105, R15, R2.reuse, 0x1, P1 ;  /* 0x000000020f697211 */ /* 0x080fe200008f0eff */
[----:B------:R-:W-:Y:S01]  /*1e50*/  IMAD R39, R11, 0x2, R37 ;  /* 0x000000020b277824 */ /* 0x000fe200078e0225 */
[----:B------:R-:W-:Y:S01]  /*1e60*/  LEA.HI.X.SX32 R103, R17, R2, 0x1, P0 ;  /* 0x0000000211677211 */ /* 0x000fe200000f0eff */
[----:B------:R-:W-:Y:S01]  /*1e70*/  IMAD R124, R3, 0x2e, RZ ;  /* 0x0000002e037c7824 */ /* 0x000fe200078e02ff */
[----:B------:R-:W-:Y:S01]  /*1e80*/  LOP3.LUT R241, R237, 0x8, RZ, 0xfc, !PT ;  /* 0x00000008edf17812 */ /* 0x000fe200078efcff */
[----:B------:R1:W-:Y:S01]  /*1e90*/  STL.64 [R1+0x3f0], R104 ;  /* 0x0003f06801007387 */ /* 0x0003e20000100a00 */
[----:B------:R-:W-:Y:S01]  /*1ea0*/  LEA R41, R11, R39, 0x1 ;  /* 0x000000270b297211 */ /* 0x000fe200078e08ff */
[----:B------:R-:W-:Y:S01]  /*1eb0*/  IMAD R125, R3, 0x2f, RZ ;  /* 0x0000002f037d7824 */ /* 0x000fe200078e02ff */
[----:B0-----:R-:W-:Y:S01]  /*1ec0*/  LEA R100, P2, R19, R10, 0x1 ;  /* 0x0000000a13647211 */ /* 0x001fe200078408ff */
[----:B------:R0:W-:Y:S01]  /*1ed0*/  STL.64 [R1+0x3e8], R102 ;  /* 0x0003e86601007387 */ /* 0x0001e20000100a00 */
[----:B------:R-:W-:Y:S01]  /*1ee0*/  IMAD R126, R3, 0x30, RZ ;  /* 0x00000030037e7824 */ /* 0x000fe200078e02ff */
[----:B------:R-:W-:Y:S01]  /*1ef0*/  LOP3.LUT R239, R237, 0x10, RZ, 0xfc, !PT ;  /* 0x00000010edef7812 */ /* 0x000fe200078efcff */
[----:B------:R-:W-:Y:S01]  /*1f00*/  IMAD R43, R11, 0x2, R41 ;  /* 0x000000020b2b7824 */ /* 0x000fe200078e0229 */
[----:B------:R-:W-:Y:S01]  /*1f10*/  LEA.HI.X.SX32 R101, R19, R2, 0x1, P2 ;  /* 0x0000000213657211 */ /* 0x000fe200010f0eff */
[C---:B------:R-:W-:Y:S01]  /*1f20*/  IMAD R127, R3.reuse, 0x31, RZ ;  /* 0x00000031037f7824 */ /* 0x040fe200078e02ff */
[----:B------:R-:W-:Y:S01]  /*1f30*/  LOP3.LUT R248, R248, 0xc, RZ, 0xc0, !PT ;  /* 0x0000000cf8f87812 */ /* 0x000fe200078ec0ff */
[----:B------:R-:W-:Y:S01]  /*1f40*/  IMAD R128, R3, 0x32, RZ ;  /* 0x0000003203807824 */ /* 0x000fe200078e02ff */
[----:B------:R-:W-:Y:S01]  /*1f50*/  LEA R45, R11, R43, 0x1 ;  /* 0x0000002b0b2d7211 */ /* 0x000fe200078e08ff */
[----:B------:R2:W-:Y:S01]  /*1f60*/  STL.64 [R1+0x3e0], R100 ;  /* 0x0003e06401007387 */ /* 0x0005e20000100a00 */
[-C--:B-1----:R-:W-:Y:S01]  /*1f70*/  LEA R104, P0, R21, R10.reuse, 0x1 ;  /* 0x0000000a15687211 */ /* 0x082fe200078008ff */
[----:B------:R-:W-:Y:S01]  /*1f80*/  IMAD R129, R3, 0x33, RZ ;  /* 0x0000003303817824 */ /* 0x000fe200078e02ff */
[----:B0-----:R-:W-:Y:S01]  /*1f90*/  LEA R102, P1, R23, R10, 0x1 ;  /* 0x0000000a17667211 */ /* 0x001fe200078208ff */
[----:B------:R-:W-:Y:S01]  /*1fa0*/  IMAD R47, R11, 0x2, R45 ;  /* 0x000000020b2f7824 */ /* 0x000fe200078e022d */
[-C--:B------:R-:W-:Y:S01]  /*1fb0*/  LEA.HI.X.SX32 R105, R21, R2.reuse, 0x1, P0 ;  /* 0x0000000215697211 */ /* 0x080fe200000f0eff */
[----:B------:R-:W-:Y:S01]  /*1fc0*/  IMAD R130, R3, 0x34, RZ ;  /* 0x0000003403827824 */ /* 0x000fe200078e02ff */
[----:B------:R-:W-:Y:S01]  /*1fd0*/  LEA.HI.X.SX32 R103, R23, R2, 0x1, P1 ;  /* 0x0000000217677211 */ /* 0x000fe200008f0eff */
[----:B------:R-:W-:Y:S01]  /*1fe0*/  IMAD R131, R3, 0x35, RZ ;  /* 0x0000003503837824 */ /* 0x000fe200078e02ff */
[----:B------:R-:W-:Y:S01]  /*1ff0*/  LEA R49, R11, R47, 0x1 ;  /* 0x0000002f0b317211 */ /* 0x000fe200078e08ff */
[----:B------:R-:W-:Y:S01]  /*2000*/  STL.64 [R1+0x3d8], R104 ;  /* 0x0003d86801007387 */ /* 0x000fe20000100a00 */
[----:B------:R-:W-:Y:S01]  /*2010*/  IMAD R132, R3, 0x36, RZ ;  /* 0x0000003603847824 */ /* 0x000fe200078e02ff */
[----:B--2---:R-:W-:Y:S01]  /*2020*/  LEA R100, P2, R25, R10, 0x1 ;  /* 0x0000000a19647211 */ /* 0x004fe200078408ff */
[----:B------:R-:W-:Y:S01]  /*2030*/  IMAD R133, R3, 0x37, RZ ;  /* 0x0000003703857824 */ /* 0x000fe200078e02ff */
[----:B------:R0:W-:Y:S01]  /*2040*/  STL.64 [R1+0x3d0], R102 ;  /* 0x0003d06601007387 */ /* 0x0001e20000100a00 */
[----:B------:R-:W-:Y:S01]  /*2050*/  IMAD R51, R11, 0x2, R49 ;  /* 0x000000020b337824 */ /* 0x000fe200078e0231 */
[----:B------:R-:W-:Y:S01]  /*2060*/  LEA.HI.X.SX32 R101, R25, R2, 0x1, P2 ;  /* 0x0000000219657211 */ /* 0x000fe200010f0eff */
[----:B------:R-:W-:Y:S01]  /*2070*/  IMAD R134, R3, 0x38, RZ ;  /* 0x0000003803867824 */ /* 0x000fe200078e02ff */
[----:B------:R-:W-:Y:S01]  /*2080*/  LEA R22, P2, R31, R10, 0x1 ;  /* 0x0000000a1f167211 */ /* 0x000fe200078408ff */
[----:B------:R-:W-:Y:S01]  /*2090*/  IMAD R135, R3, 0x39, RZ ;  /* 0x0000003903877824 */ /* 0x000fe200078e02ff */
[----:B------:R-:W-:Y:S01]  /*20a0*/  LEA R53, R11, R51, 0x1 ;  /* 0x000000330b357211 */ /* 0x000fe200078e08ff */
[----:B------:R1:W-:Y:S01]  /*20b0*/  STL.64 [R1+0x3c8], R100 ;  /* 0x0003c86401007387 */ /* 0x0003e20000100a00 */
[----:B------:R-:W-:Y:S01]  /*20c0*/  LEA.HI.X.SX32 R23, R31, R2, 0x1, P2 ;  /* 0x000000021f177211 */ /* 0x000fe200010f0eff */
[----:B------:R-:W-:Y:S01]  /*20d0*/  IMAD R136, R3, 0x3a, RZ ;  /* 0x0000003a03887824 */ /* 0x000fe200078e02ff */
[-C--:B------:R-:W-:Y:S01]  /*20e0*/  LEA R26, P2, R37, R10.reuse, 0x1 ;  /* 0x0000000a251a7211 */ /* 0x080fe200078408ff */
[----:B------:R-:W-:Y:S01]  /*20f0*/  IMAD R55, R11, 0x2, R53 ;  /* 0x000000020b377824 */ /* 0x000fe200078e0235 */
[-C--:B0-----:R-:W-:Y:S01]  /*2100*/  LEA R102, P0, R27, R10.reuse, 0x1 ;  /* 0x0000000a1b667211 */ /* 0x081fe200078008ff */
[----:B------:R-:W-:Y:S01]  /*2110*/  STL.64 [R1+0x3b0], R22 ;  /* 0x0003b01601007387 */ /* 0x000fe20000100a00 */
[----:B------:R-:W-:Y:S01]  /*2120*/  IMAD R137, R3, 0x3b, RZ ;  /* 0x0000003b03897824 */ /* 0x000fe200078e02ff */
[----:B------:R-:W-:Y:S01]  /*2130*/  LEA R241, R241, UR6, 0x4 ;  /* 0x00000006f1f17c11 */ /* 0x000fe2000f8e20ff */
[----:B------:R-:W-:Y:S01]  /*2140*/  IMAD R138, R3, 0x3c, RZ ;  /* 0x0000003c038a7824 */ /* 0x000fe200078e02ff */
[----:B------:R-:W-:Y:S01]  /*2150*/  LEA R57, R11, R55, 0x1 ;  /* 0x000000370b397211 */ /* 0x000fe200078e08ff */
[----:B------:R-:W-:Y:S01]  /*2160*/  IMAD R139, R3, 0x3d, RZ ;  /* 0x0000003d038b7824 */ /* 0x000fe200078e02ff */
[----:B-1----:R-:W-:Y:S01]  /*2170*/  LEA R100, P1, R29, R10, 0x1 ;  /* 0x0000000a1d647211 */ /* 0x002fe200078208ff */
[----:B------:R-:W-:Y:S01]  /*2180*/  IMAD R140, R3, 0x3e, RZ ;  /* 0x0000003e038c7824 */ /* 0x000fe200078e02ff */
[-C--:B------:R-:W-:Y:S01]  /*2190*/  LEA.HI.X.SX32 R103, R27, R2.reuse, 0x1, P0 ;  /* 0x000000021b677211 */ /* 0x080fe200000f0eff */
[----:B------:R-:W-:Y:S01]  /*21a0*/  IMAD R59, R11, 0x2, R57 ;  /* 0x000000020b3b7824 */ /* 0x000fe200078e0239 */
[-C--:B------:R-:W-:Y:S01]  /*21b0*/  LEA.HI.X.SX32 R101, R29, R2.reuse, 0x1, P1 ;  /* 0x000000021d657211 */ /* 0x080fe200008f0eff */
[----:B------:R-:W-:Y:S01]  /*21c0*/  IMAD R141, R3, 0x3f, RZ ;  /* 0x0000003f038d7824 */ /* 0x000fe200078e02ff */
[----:B------:R-:W-:Y:S01]  /*21d0*/  LEA.HI.X.SX32 R27, R37, R2, 0x1, P2 ;  /* 0x00000002251b7211 */ /* 0x000fe200010f0eff */
[----:B------:R0:W-:Y:S01]  /*21e0*/  STL.64 [R1+0x3c0], R102 ;  /* 0x0003c06601007387 */ /* 0x0001e20000100a00 */
[----:B------:R-:W-:Y:S01]  /*21f0*/  LEA R61, R11, R59, 0x1 ;  /* 0x0000003b0b3d7211 */ /* 0x000fe200078e08ff */
[----:B------:R-:W-:Y:S01]  /*2200*/  IMAD.IADD R251, R251, 0x1, R248 ;  /* 0x00000001fbfb7824 */ /* 0x000fe200078e02f8 */
[-C--:B------:R-:W-:Y:S01]  /*2210*/  LEA R28, P1, R35, R10.reuse, 0x1 ;  /* 0x0000000a231c7211 */ /* 0x080fe200078208ff */
[----:B------:R1:W-:Y:S01]  /*2220*/  STL.64 [R1+0x3b8], R100 ;  /* 0x0003b86401007387 */ /* 0x0003e20000100a00 */
[----:B------:R-:W-:Y:S01]  /*2230*/  LEA R30, P2, R43, R10, 0x1 ;  /* 0x0000000a2b1e7211 */ /* 0x000fe200078408ff */
[----:B------:R-:W-:Y:S01]  /*2240*/  IMAD R63, R11, 0x2, R61 ;  /* 0x000000020b3f7824 */ /* 0x000fe200078e023d */
[-C--:B------:R-:W-:Y:S01]  /*2250*/  LEA.HI.X.SX32 R29, R35, R2.reuse, 0x1, P1 ;  /* 0x00000002231d7211 */ /* 0x080fe200008f0eff */
[----:B------:R-:W-:Y:S01]  /*2260*/  STL.64 [R1+0x398], R26 ;  /* 0x0003981a01007387 */ /* 0x000fe20000100a00 */
[----:B------:R-:W-:Y:S01]  /*2270*/  LEA.HI.X.SX32 R31, R43, R2, 0x1, P2 ;  /* 0x000000022b1f7211 */ /* 0x000fe200010f0eff */
[----:B------:R-:W-:Y:S01]  /*2280*/  IMAD.IADD R250, R248, 0x1, R241 ;  /* 0x00000001f8fa7824 */ /* 0x000fe200078e02f1 */
[----:B------:R-:W-:-:S02]  /*2290*/  LEA R65, R11, R63, 0x1 ;  /* 0x0000003f0b417211 */ /* 0x000fc400078e08ff */
[----:B0-----:R-:W-:Y:S02]  /*22a0*/  CS2R R102, SRZ ;  /* 0x0000000000667805 */ /* 0x001fe4000001ff00 */
[-C--:B------:R-:W-:Y:S02]  /*22b0*/  LEA R32, P1, R41, R10.reuse, 0x1 ;  /* 0x0000000a29207211 */ /* 0x080fe400078208ff */
[----:B------:R-:W-:Y:S02]  /*22c0*/  CS2R R104, SRZ ;  /* 0x0000000000687805 */ /* 0x000fe4000001ff00 */
[----:B------:R-:W-:Y:S01]  /*22d0*/  LEA R239, R239, UR6, 0x4 ;  /* 0x00000006efef7c11 */ /* 0x000fe2000f8e20ff */
[----:B------:R-:W-:Y:S01]  /*22e0*/  IMAD R67, R11, 0x2, R65 ;  /* 0x000000020b437824 */ /* 0x000fe200078e0241 */
[----:B-1----:R-:W-:Y:S01]  /*22f0*/  LEA R100, P0, R33, R10, 0x1 ;  /* 0x0000000a21647211 */ /* 0x002fe200078008ff */
[----:B------:R-:W0:Y:S01]  /*2300*/  LDCU UR9, c[0x0][0x3a8] ;  /* 0x00007500ff0977ac */ /* 0x000e220008000800 */
[----:B------:R-:W-:-:S02]  /*2310*/  IADD3 R247, PT, PT, R38, UR6, RZ ;  /* 0x0000000626f77c10 */ /* 0x000fc4000fffe0ff */
[----:B------:R-:W-:Y:S02]  /*2320*/  LEA R69, R11, R67, 0x1 ;  /* 0x000000430b457211 */ /* 0x000fe400078e08ff */
[----:B------:R-:W-:Y:S02]  /*2330*/  LEA.HI.X.SX32 R101, R33, R2, 0x1, P0 ;  /* 0x0000000221657211 */ /* 0x000fe400000f0eff */
[----:B------:R-:W-:Y:S01]  /*2340*/  LEA R34, P0, R39, R10, 0x1 ;  /* 0x0000000a27227211 */ /* 0x000fe200078008ff */
[----:B------:R-:W-:Y:S01]  /*2350*/  IMAD R71, R11, 0x2, R69 ;  /* 0x000000020b477824 */ /* 0x000fe200078e0245 */
[-C--:B------:R-:W-:Y:S01]  /*2360*/  LEA.HI.X.SX32 R33, R41, R2.reuse, 0x1, P1 ;  /* 0x0000000229217211 */ /* 0x080fe200008f0eff */
[----:B------:R1:W-:Y:S01]  /*2370*/  STL.64 [R1+0x3a8], R100 ;  /* 0x0003a86401007387 */ /* 0x0003e20000100a00 */
[----:B------:R-:W-:Y:S02]  /*2380*/  LEA.HI.X.SX32 R35, R39, R2, 0x1, P0 ;  /* 0x0000000227237211 */ /* 0x000fe400000f0eff */
[----:B------:R-:W-:Y:S01]  /*2390*/  LEA R73, R11, R71, 0x1 ;  /* 0x000000470b497211 */ /* 0x000fe200078e08ff */
[----:B------:R2:W-:Y:S01]  /*23a0*/  STL.64 [R1+0x3a0], R28 ;  /* 0x0003a01c01007387 */ /* 0x0005e20000100a00 */
[----:B------:R-:W-:-:S02]  /*23b0*/  LEA R40, P0, R45, R10, 0x1 ;  /* 0x0000000a2d287211 */ /* 0x000fc400078008ff */
[----:B------:R-:W-:Y:S01]  /*23c0*/  LEA R75, R11, R73, 0x1 ;  /* 0x000000490b4b7211 */ /* 0x000fe200078e08ff */
[----:B------:R-:W-:Y:S01]  /*23d0*/  STL.64 [R1+0x380], R30 ;  /* 0x0003801e01007387 */ /* 0x000fe20000100a00 */
[----:B------:R-:W-:Y:S02]  /*23e0*/  LEA R36, P1, R47, R10, 0x1 ;  /* 0x0000000a2f247211 */ /* 0x000fe400078208ff */
[-C--:B------:R-:W-:Y:S01]  /*23f0*/  LEA.HI.X.SX32 R41, R45, R2.reuse, 0x1, P0 ;  /* 0x000000022d297211 */ /* 0x080fe200000f0eff */
[----:B------:R-:W-:Y:S01]  /*2400*/  IMAD R77, R11, 0x2, R75 ;  /* 0x000000020b4d7824 */ /* 0x000fe200078e024b */
[----:B------:R3:W-:Y:S01]  /*2410*/  STL.64 [R1+0x390], R34 ;  /* 0x0003902201007387 */ /* 0x0007e20000100a00 */
[----:B------:R-:W-:Y:S02]  /*2420*/  LEA.HI.X.SX32 R37, R47, R2, 0x1, P1 ;  /* 0x000000022f257211 */ /* 0x000fe400008f0eff */
[----:B-1----:R-:W-:Y:S02]  /*2430*/  CS2R R100, SRZ ;  /* 0x0000000000647805 */ /* 0x002fe4000001ff00 */
[-C--:B------:R-:W-:Y:S01]  /*2440*/  LEA R44, P0, R51, R10.reuse, 0x1 ;  /* 0x0000000a332c7211 */ /* 0x080fe200078008ff */
[----:B------:R-:W-:Y:S01]  /*2450*/  STL.64 [R1+0x388], R32 ;  /* 0x0003882001007387 */ /* 0x000fe20000100a00 */
[----:B------:R-:W-:Y:S01]  /*2460*/  LEA R79, R11, R77, 0x1 ;  /* 0x0000004d0b4f7211 */ /* 0x000fe200078e08ff */
[----:B--2---:R-:W-:Y:S01]  /*2470*/  IMAD R28, R3, 0xf, RZ ;  /* 0x0000000f031c7824 */ /* 0x004fe200078e02ff */
[----:B------:R-:W-:-:S02]  /*2480*/  LEA R42, P1, R53, R10, 0x1 ;  /* 0x0000000a352a7211 */ /* 0x000fc400078208ff */
[----:B------:R-:W-:Y:S02]  /*2490*/  LEA R81, R11, R79, 0x1 ;  /* 0x0000004f0b517211 */ /* 0x000fe400078e08ff */
[----:B------:R-:W-:Y:S02]  /*24a0*/  LEA.HI.X.SX32 R45, R51, R2, 0x1, P0 ;  /* 0x00000002332d7211 */ /* 0x000fe400000f0eff */
[----:B------:R-:W-:Y:S02]  /*24b0*/  LEA R83, R11, R81, 0x1 ;  /* 0x000000510b537211 */ /* 0x000fe400078e08ff */
[----:B---3--:R-:W-:Y:S02]  /*24c0*/  LEA R34, P2, R49, R10, 0x1 ;  /* 0x0000000a31227211 */ /* 0x008fe400078408ff */
[-C--:B------:R-:W-:Y:S01]  /*24d0*/  LEA.HI.X.SX32 R43, R53, R2.reuse, 0x1, P1 ;  /* 0x00000002352b7211 */ /* 0x080fe200008f0eff */
[----:B------:R-:W-:Y:S01]  /*24e0*/  IMAD R85, R11, 0x2, R83 ;  /* 0x000000020b557824 */ /* 0x000fe200078e0253 */
[----:B------:R-:W-:-:S02]  /*24f0*/  LEA.HI.X.SX32 R35, R49, R2, 0x1, P2 ;  /* 0x0000000231237211 */ /* 0x000fc400010f0eff */
[----:B------:R-:W-:Y:S01]  /*2500*/  LEA R46, P0, R57, R10, 0x1 ;  /* 0x0000000a392e7211 */ /* 0x000fe200078008ff */
[----:B------:R-:W-:Y:S01]  /*2510*/  IMAD R87, R11, 0x2, R85 ;  /* 0x000000020b577824 */ /* 0x000fe200078e0255 */
[----:B------:R-:W-:Y:S01]  /*2520*/  IADD3 R249, PT, PT, R248, R239, RZ ;  /* 0x000000eff8f97210 */ /* 0x000fe20007ffe0ff */
[----:B------:R-:W-:Y:S01]  /*2530*/  STL.64 [R1+0x368], R34 ;  /* 0x0003682201007387 */ /* 0x000fe20000100a00 */
[----:B------:R-:W-:Y:S01]  /*2540*/  LEA.HI.X.SX32 R47, R57, R2, 0x1, P0 ;  /* 0x00000002392f7211 */ /* 0x000fe200000f0eff */
[----:B------:R-:W-:Y:S01]  /*2550*/  IMAD R89, R11, 0x2, R87 ;  /* 0x000000020b597824 */ /* 0x000fe200078e0257 */
[----:B------:R-:W-:Y:S01]  /*2560*/  LEA R50, P0, R63, R10, 0x1 ;  /* 0x0000000a3f327211 */ /* 0x000fe200078008ff */
[----:B------:R1:W-:Y:S01]  /*2570*/  STL.64 [R1+0x378], R40 ;  /* 0x0003782801007387 */ /* 0x0003e20000100a00 */
[----:B------:R-:W-:Y:S01]  /*2580*/  LOP3.LUT R38, R6, 0x40, RZ, 0x3c, !PT ;  /* 0x0000004006267812 */ /* 0x000fe200078e3cff */
[----:B------:R-:W-:Y:S01]  /*2590*/  IMAD R91, R11, 0x2, R89 ;  /* 0x000000020b5b7824 */ /* 0x000fe200078e0259 */
[----:B------:R-:W-:Y:S01]  /*25a0*/  LEA.HI.X.SX32 R51, R63, R2, 0x1, P0 ;  /* 0x000000023f337211 */ /* 0x000fe200000f0eff */
[----:B------:R-:W-:Y:S01]  /*25b0*/  STL.64 [R1+0x370], R36 ;  /* 0x0003702401007387 */ /* 0x000fe20000100a00 */
[----:B------:R-:W-:-:S02]  /*25c0*/  LEA R54, P0, R69, R10, 0x1 ;  /* 0x0000000a45367211 */ /* 0x000fc400078008ff */
[C---:B------:R-:W-:Y:S01]  /*25d0*/  LEA R93, R11.reuse, R91, 0x1 ;  /* 0x0000005b0b5d7211 */ /* 0x040fe200078e08ff */
[----:B------:R2:W-:Y:S01]  /*25e0*/  STL.64 [R1+0x360], R44 ;  /* 0x0003602c01007387 */ /* 0x0005e20000100a00 */
[----:B------:R-:W-:Y:S02]  /*25f0*/  LOP3.LUT R252, R0, 0x60, RZ, 0x3c, !PT ;  /* 0x0000006000fc7812 */ /* 0x000fe400078e3cff */
[----:B------:R-:W-:Y:S01]  /*2600*/  LEA R95, R11, R93, 0x1 ;  /* 0x0000005d0b5f7211 */ /* 0x000fe200078e08ff */
[----:B------:R3:W-:Y:S01]  /*2610*/  STL.64 [R1+0x358], R42 ;  /* 0x0003582a01007387 */ /* 0x0007e20000100a00 */
[----:B-1----:R-:W-:Y:S02]  /*2620*/  LEA R40, P2, R55, R10, 0x1 ;  /* 0x0000000a37287211 */ /* 0x002fe400078408ff */
[----:B------:R-:W-:Y:S01]  /*2630*/  MOV R219, 0xff800000 ;  /* 0xff80000000db7802 */ /* 0x000fe20000000f00 */
[----:B------:R-:W-:Y:S01]  /*2640*/  IMAD R9, R11, 0x2, R95 ;  /* 0x000000020b097824 */ /* 0x000fe200078e025f */
[----:B------:R-:W-:-:S02]  /*2650*/  LEA.HI.X.SX32 R41, R55, R2, 0x1, P2 ;  /* 0x0000000237297211 */ /* 0x000fc400010f0eff */
[----:B------:R-:W-:Y:S01]  /*2660*/  LEA.HI.X.SX32 R55, R69, R2, 0x1, P0 ;  /* 0x0000000245377211 */ /* 0x000fe200000f0eff */
[----:B------:R-:W-:Y:S01]  /*2670*/  IMAD R97, R11, 0x2, R9 ;  /* 0x000000020b617824 */ /* 0x000fe200078e0209 */
[-C--:B--2---:R-:W-:Y:S01]  /*2680*/  LEA R44, P1, R59, R10.reuse, 0x1 ;  /* 0x0000000a3b2c7211 */ /* 0x084fe200078208ff */
[----:B------:R-:W-:Y:S01]  /*2690*/  STL.64 [R1+0x350], R40 ;  /* 0x0003502801007387 */ /* 0x000fe20000100a00 */
[-C--:B------:R-:W-:Y:S02]  /*26a0*/  LEA R58, P0, R75, R10.reuse, 0x1 ;  /* 0x0000000a4b3a7211 */ /* 0x080fe400078008ff */
[----:B------:R-:W-:Y:S02]  /*26b0*/  LEA R99, R11, R97, 0x1 ;  /* 0x000000610b637211 */ /* 0x000fe400078e08ff */
[----:B---3--:R-:W-:Y:S02]  /*26c0*/  LEA R42, P2, R61, R10, 0x1 ;  /* 0x0000000a3d2a7211 */ /* 0x008fe400078408ff */
[-C--:B------:R-:W-:Y:S01]  /*26d0*/  LEA.HI.X.SX32 R45, R59, R2.reuse, 0x1, P1 ;  /* 0x000000023b2d7211 */ /* 0x080fe200008f0eff */
[----:B------:R-:W-:Y:S01]  /*26e0*/  IMAD R5, R11, 0x2, R99 ;  /* 0x000000020b057824 */ /* 0x000fe200078e0263 */
[----:B------:R-:W-:-:S02]  /*26f0*/  LEA.HI.X.SX32 R43, R61, R2, 0x1, P2 ;  /* 0x000000023d2b7211 */ /* 0x000fc400010f0eff */
[----:B------:R-:W-:Y:S02]  /*2700*/  LEA R48, P1, R65, R10, 0x1 ;  /* 0x0000000a41307211 */ /* 0x000fe400078208ff */
[----:B------:R-:W-:Y:S01]  /*2710*/  LEA R13, R11, R5, 0x1 ;  /* 0x000000050b0d7211 */ /* 0x000fe200078e08ff */
[----:B------:R-:W-:Y:S01]  /*2720*/  STL.64 [R1+0x338], R42 ;  /* 0x0003382a01007387 */ /* 0x000fe20000100a00 */
[----:B------:R-:W-:Y:S02]  /*2730*/  LEA.HI.X.SX32 R49, R65, R2, 0x1, P1 ;  /* 0x0000000241317211 */ /* 0x000fe400008f0eff */
[----:B------:R-:W-:Y:S01]  /*2740*/  LEA R52, P1, R71, R10, 0x1 ;  /* 0x0000000a47347211 */ /* 0x000fe200078208ff */
[----:B------:R-:W-:Y:S01]  /*2750*/  IMAD R15, R11, 0x2, R13 ;  /* 0x000000020b0f7824 */ /* 0x000fe200078e020d */
[----:B------:R1:W-:Y:S01]  /*2760*/  STL.64 [R1+0x348], R46 ;  /* 0x0003482e01007387 */ /* 0x0003e20000100a00 */
[-C--:B------:R-:W-:Y:S02]  /*2770*/  LEA.HI.X.SX32 R59, R75, R2.reuse, 0x1, P0 ;  /* 0x000000024b3b7211 */ /* 0x080fe400000f0eff */
[----:B------:R-:W-:Y:S01]  /*2780*/  LEA.HI.X.SX32 R53, R71, R2, 0x1, P1 ;  /* 0x0000000247357211 */ /* 0x000fe200008f0eff */
[----:B------:R2:W-:Y:S01]  /*2790*/  STL.64 [R1+0x340], R44 ;  /* 0x0003402c01007387 */ /* 0x0005e20000100a00 */
[----:B------:R-:W-:-:S02]  /*27a0*/  LEA R17, R11, R15, 0x1 ;  /* 0x0000000f0b117211 */ /* 0x000fc400078e08ff */
[-C--:B------:R-:W-:Y:S02]  /*27b0*/  LEA R56, P1, R77, R10.reuse, 0x1 ;  /* 0x0000000a4d387211 */ /* 0x080fe400078208ff */
[----:B------:R-:W-:Y:S01]  /*27c0*/  LEA R62, P0, R81, R10, 0x1 ;  /* 0x0000000a513e7211 */ /* 0x000fe200078008ff */
[----:B------:R-:W-:Y:S01]  /*27d0*/  IMAD R19, R11, 0x2, R17 ;  /* 0x000000020b137824 */ /* 0x000fe200078e0211 */
[----:B------:R-:W-:Y:S02]  /*27e0*/  LEA.HI.X.SX32 R57, R77, R2, 0x1, P1 ;  /* 0x000000024d397211 */ /* 0x000fe400008f0eff */
[----:B------:R-:W-:Y:S02]  /*27f0*/  CS2R R76, SRZ ;  /* 0x00000000004c7805 */ /* 0x000fe4000001ff00 */
[----:B-1----:R-:W-:Y:S02]  /*2800*/  LEA R46, P2, R67, R10, 0x1 ;  /* 0x0000000a432e7211 */ /* 0x002fe400078408ff */
[----:B------:R-:W-:Y:S01]  /*2810*/  LEA R21, R11, R19, 0x1 ;  /* 0x000000130b157211 */ /* 0x000fe200078e08ff */
[----:B--2---:R-:W-:Y:S01]  /*2820*/  IMAD R44, R3, 0x1e, RZ ;  /* 0x0000001e032c7824 */ /* 0x004fe200078e02ff */
[----:B------:R-:W-:-:S02]  /*2830*/  LEA.HI.X.SX32 R47, R67, R2, 0x1, P2 ;  /* 0x00000002432f7211 */ /* 0x000fc400010f0eff */
[----:B------:R-:W-:Y:S01]  /*2840*/  LEA.HI.X.SX32 R63, R81, R2, 0x1, P0 ;  /* 0x00000002513f7211 */ /* 0x000fe200000f0eff */
[----:B------:R-:W-:Y:S01]  /*2850*/  IMAD R23, R11, 0x2, R21 ;  /* 0x000000020b177824 */ /* 0x000fe200078e0215 */
[-C--:B------:R-:W-:Y:S01]  /*2860*/  LEA R60, P1, R83, R10.reuse, 0x1 ;  /* 0x0000000a533c7211 */ /* 0x080fe200078208ff */
[----:B------:R-:W-:Y:S01]  /*2870*/  STL.64 [R1+0x320], R46 ;  /* 0x0003202e01007387 */ /* 0x000fe20000100a00 */
[----:B------:R-:W-:Y:S02]  /*2880*/  LEA R66, P0, R87, R10, 0x1 ;  /* 0x0000000a57427211 */ /* 0x000fe400078008ff */
[----:B------:R-:W-:Y:S02]  /*2890*/  CS2R R80, SRZ ;  /* 0x0000000000507805 */ /* 0x000fe4000001ff00 */
[----:B------:R-:W-:Y:S01]  /*28a0*/  LEA R25, R11, R23, 0x1 ;  /* 0x000000170b197211 */ /* 0x000fe200078e08ff */
[----:B------:R1:W-:Y:S01]  /*28b0*/  STL.64 [R1+0x330], R50 ;  /* 0x0003303201007387 */ /* 0x0003e20000100a00 */
[----:B------:R-:W-:-:S02]  /*28c0*/  LEA.HI.X.SX32 R61, R83, R2, 0x1, P1 ;  /* 0x00000002533d7211 */ /* 0x000fc400008f0eff */
[----:B------:R-:W-:Y:S02]  /*28d0*/  CS2R R82, SRZ ;  /* 0x0000000000527805 */ /* 0x000fe4000001ff00 */
[----:B------:R-:W-:Y:S01]  /*28e0*/  LEA R64, P1, R89, R10, 0x1 ;  /* 0x0000000a59407211 */ /* 0x000fe200078208ff */
[----:B------:R-:W-:Y:S01]  /*28f0*/  IMAD R27, R11, 0x2, R25 ;  /* 0x000000020b1b7824 */ /* 0x000fe200078e0219 */
[----:B------:R-:W-:Y:S01]  /*2900*/  STL.64 [R1+0x328], R48 ;  /* 0x0003283001007387 */ /* 0x000fe20000100a00 */
[-C--:B------:R-:W-:Y:S02]  /*2910*/  LEA.HI.X.SX32 R67, R87, R2.reuse, 0x1, P0 ;  /* 0x0000000257437211 */ /* 0x080fe400000f0eff */
[----:B------:R-:W-:Y:S02]  /*2920*/  CS2R R86, SRZ ;  /* 0x0000000000567805 */ /* 0x000fe4000001ff00 */
[----:B------:R-:W-:Y:S02]  /*2930*/  LEA.HI.X.SX32 R65, R89, R2, 0x1, P1 ;  /* 0x0000000259417211 */ /* 0x000fe400008f0eff */
[----:B------:R-:W-:-:S02]  /*2940*/  CS2R R88, SRZ ;  /* 0x0000000000587805 */ /* 0x000fc4000001ff00 */
[----:B------:R-:W-:Y:S02]  /*2950*/  LEA R29, R11, R27, 0x1 ;  /* 0x0000001b0b1d7211 */ /* 0x000fe400078e08ff */
[-C--:B-1----:R-:W-:Y:S02]  /*2960*/  LEA R50, P2, R73, R10.reuse, 0x1 ;  /* 0x0000000a49327211 */ /* 0x082fe400078408ff */
[----:B------:R-:W-:Y:S01]  /*2970*/  LEA R70, P0, R93, R10, 0x1 ;  /* 0x0000000a5d467211 */ /* 0x000fe200078008ff */
[----:B------:R-:W-:Y:S01]  /*2980*/  IMAD R31, R11, 0x2, R29 ;  /* 0x000000020b1f7824 */ /* 0x000fe200078e021d */
[----:B------:R-:W-:Y:S02]  /*2990*/  LEA.HI.X.SX32 R51, R73, R2, 0x1, P2 ;  /* 0x0000000249337211 */ /* 0x000fe400010f0eff */
[----:B------:R-:W-:Y:S02]  /*29a0*/  LEA R68, P1, R95, R10, 0x1 ;  /* 0x0000000a5f447211 */ /* 0x000fe400078208ff */
[----:B------:R-:W-:Y:S01]  /*29b0*/  LEA R33, R11, R31, 0x1 ;  /* 0x0000001f0b217211 */ /* 0x000fe200078e08ff */
[----:B------:R-:W-:Y:S01]  /*29c0*/  STL.64 [R1+0x308], R50 ;  /* 0x0003083201007387 */ /* 0x000fe20000100a00 */
[----:B------:R-:W-:-:S02]  /*29d0*/  LEA.HI.X.SX32 R71, R93, R2, 0x1, P0 ;  /* 0x000000025d477211 */ /* 0x000fc400000f0eff */
[----:B------:R-:W-:Y:S02]  /*29e0*/  CS2R R92, SRZ ;  /* 0x00000000005c7805 */ /* 0x000fe4000001ff00 */
[----:B------:R-:W-:Y:S01]  /*29f0*/  LEA.HI.X.SX32 R69, R95, R2, 0x1, P1 ;  /* 0x000000025f457211 */ /* 0x000fe200008f0eff */
[----:B------:R-:W-:Y:S01]  /*2a00*/  IMAD R35, R11, 0x2, R33 ;  /* 0x000000020b237824 */ /* 0x000fe200078e0221 */
[----:B------:R1:W-:Y:S01]  /*2a10*/  STL.64 [R1+0x318], R54 ;  /* 0x0003183601007387 */ /* 0x0003e20000100a00 */
[----:B------:R-:W-:Y:S02]  /*2a20*/  LEA R72, P0, R97, R10, 0x1 ;  /* 0x0000000a61487211 */ /* 0x000fe400078008ff */
[----:B------:R-:W-:Y:S02]  /*2a30*/  CS2R R94, SRZ ;  /* 0x00000000005e7805 */ /* 0x000fe4000001ff00 */
[----:B------:R-:W-:Y:S01]  /*2a40*/  MOV R225, 0xff800000 ;  /* 0xff80000000e17802 */ /* 0x000fe20000000f00 */
[----:B------:R-:W-:Y:S01]  /*2a50*/  STL.64 [R1+0x310], R52 ;  /* 0x0003103401007387 */ /* 0x000fe20000100a00 */
[----:B------:R-:W-:-:S02]  /*2a60*/  LEA R37, R11, R35, 0x1 ;  /* 0x000000230b257211 */ /* 0x000fc400078e08ff */
[----:B------:R-:W-:Y:S02]  /*2a70*/  LEA.HI.X.SX32 R73, R97, R2, 0x1, P0 ;  /* 0x0000000261497211 */ /* 0x000fe400000f0eff */
[----:B------:R-:W-:Y:S02]  /*2a80*/  CS2R R96, SRZ ;  /* 0x0000000000607805 */ /* 0x000fe4000001ff00 */
[-C--:B------:R-:W-:Y:S01]  /*2a90*/  LEA R74, P0, R13, R10.reuse, 0x1 ;  /* 0x0000000a0d4a7211 */ /* 0x080fe200078008ff */
[----:B------:R-:W-:Y:S01]  /*2aa0*/  IMAD R39, R11, 0x2, R37 ;  /* 0x000000020b277824 */ /* 0x000fe200078e0225 */
[----:B------:R-:W-:Y:S02]  /*2ab0*/  MOV R184, 0x3f800000 ;  /* 0x3f80000000b87802 */ /* 0x000fe40000000f00 */
[----:B-1----:R-:W-:Y:S02]  /*2ac0*/  LEA R54, P2, R79, R10, 0x1 ;  /* 0x0000000a4f367211 */ /* 0x002fe400078408ff */
[----:B------:R-:W-:-:S02]  /*2ad0*/  LEA R41, R11, R39, 0x1 ;  /* 0x000000270b297211 */ /* 0x000fc400078e08ff */
[-C--:B------:R-:W-:Y:S02]  /*2ae0*/  LEA.HI.X.SX32 R55, R79, R2.reuse, 0x1, P2 ;  /* 0x000000024f377211 */ /* 0x080fe400010f0eff */
[----:B------:R-:W-:Y:S02]  /*2af0*/  CS2R R78, SRZ ;  /* 0x00000000004e7805 */ /* 0x000fe4000001ff00 */
[----:B------:R-:W-:Y:S01]  /*2b00*/  LEA.HI.X.SX32 R75, R13, R2, 0x1, P0 ;  /* 0x000000020d4b7211 */ /* 0x000fe200000f0eff */
[C---:B------:R-:W-:Y:S01]  /*2b10*/  IMAD R43, R11.reuse, 0x2, R41 ;  /* 0x000000020b2b7824 */ /* 0x040fe200078e0229 */
[----:B------:R-:W-:Y:S01]  /*2b20*/  MOV R196, 0x3f800000 ;  /* 0x3f80000000c47802 */ /* 0x000fe20000000f00 */
[----:B------:R-:W-:Y:S03]  /*2b30*/  STL.64 [R1+0x2f0], R54 ;  /* 0x0002f03601007387 */ /* 0x000fe60000100a00 */
[C---:B------:R-:W-:Y:S01]  /*2b40*/  LEA R45, R11.reuse, R43, 0x1 ;  /* 0x0000002b0b2d7211 */ /* 0x040fe200078e08ff */
[----:B------:R1:W-:Y:S04]  /*2b50*/  STL.64 [R1+0x300], R58 ;  /* 0x0003003a01007387 */ /* 0x0003e80000100a00 */
[C---:B------:R-:W-:Y:S01]  /*2b60*/  IMAD R47, R11.reuse, 0x2, R45 ;  /* 0x000000020b2f7824 */ /* 0x040fe200078e022d */
[----:B------:R2:W-:Y:S04]  /*2b70*/  STL.64 [R1+0x2f8], R56 ;  /* 0x0002f83801007387 */ /* 0x0005e80000100a00 */
[----:B------:R-:W-:-:S02]  /*2b80*/  LEA R49, R11, R47, 0x1 ;  /* 0x0000002f0b317211 */ /* 0x000fc400078e08ff */
[----:B-1----:R-:W-:-:S03]  /*2b90*/  LEA R58, P2, R85, R10, 0x1 ;  /* 0x0000000a553a7211 */ /* 0x002fc600078408ff */
[----:B------:R-:W-:Y:S01]  /*2ba0*/  IMAD R51, R11, 0x2, R49 ;  /* 0x000000020b337824 */ /* 0x000fe200078e0231 */
[----:B------:R-:W-:Y:S02]  /*2bb0*/  LEA.HI.X.SX32 R59, R85, R2, 0x1, P2 ;  /* 0x00000002553b7211 */ /* 0x000fe400010f0eff */
[----:B------:R-:W-:Y:S02]  /*2bc0*/  CS2R R84, SRZ ;  /* 0x0000000000547805 */ /* 0x000fe4000001ff00 */
[C---:B------:R-:W-:Y:S01]  /*2bd0*/  LEA R53, R11.reuse, R51, 0x1 ;  /* 0x000000330b357211 */ /* 0x040fe200078e08ff */
[----:B------:R1:W-:Y:S04]  /*2be0*/  STL.64 [R1+0x2d8], R58 ;  /* 0x0002d83a01007387 */ /* 0x0003e80000100a00 */
[C---:B------:R-:W-:Y:S01]  /*2bf0*/  IMAD R55, R11.reuse, 0x2, R53 ;  /* 0x000000020b377824 */ /* 0x040fe200078e0235 */
[----:B------:R3:W-:Y:S04]  /*2c00*/  STL.64 [R1+0x2e8], R62 ;  /* 0x0002e83e01007387 */ /* 0x0007e80000100a00 */
[C---:B--2---:R-:W-:Y:S01]  /*2c10*/  LEA R57, R11.reuse, R55, 0x1 ;  /* 0x000000370b397211 */ /* 0x044fe200078e08ff */
[----:B------:R2:W-:Y:S04]  /*2c20*/  STL.64 [R1+0x2e0], R60 ;  /* 0x0002e03c01007387 */ /* 0x0005e80000100a00 */
[----:B-1----:R-:W-:Y:S01]  /*2c30*/  IMAD R59, R11, 0x2, R57 ;  /* 0x000000020b3b7824 */ /* 0x002fe200078e0239 */
[----:B---3--:R-:W-:-:S04]  /*2c40*/  LEA R62, P2, R91, R10, 0x1 ;  /* 0x0000000a5b3e7211 */ /* 0x008fc800078408ff */
[----:B------:R-:W-:Y:S02]  /*2c50*/  LEA.HI.X.SX32 R63, R91, R2, 0x1, P2 ;  /* 0x000000025b3f7211 */ /* 0x000fe400010f0eff */
[----:B------:R-:W-:Y:S02]  /*2c60*/  CS2R R90, SRZ ;  /* 0x00000000005a7805 */ /* 0x000fe4000001ff00 */
[C---:B--2---:R-:W-:Y:S01]  /*2c70*/  LEA R61, R11.reuse, R59, 0x1 ;  /* 0x0000003b0b3d7211 */ /* 0x044fe200078e08ff */
[----:B------:R1:W-:Y:S04]  /*2c80*/  STL.64 [R1+0x2c0], R62 ;  /* 0x0002c03e01007387 */ /* 0x0003e80000100a00 */
[----:B------:R2:W-:Y:S04]  /*2c90*/  STL.64 [R1+0x2d0], R66 ;  /* 0x0002d04201007387 */ /* 0x0005e80000100a00 */
[----:B------:R3:W-:Y:S01]  /*2ca0*/  STL.64 [R1+0x2c8], R64 ;  /* 0x0002c84001007387 */ /* 0x0007e20000100a00 */
[----:B-1----:R-:W-:-:S03]  /*2cb0*/  IMAD R63, R11, 0x2, R61 ;  /* 0x000000020b3f7824 */ /* 0x002fc600078e023d */
[----:B------:R1:W-:Y:S01]  /*2cc0*/  STL.64 [R1+0x2b8], R70 ;  /* 0x0002b84601007387 */ /* 0x0003e20000100a00 */
[----:B--2---:R-:W-:-:S03]  /*2cd0*/  LEA R66, P2, R9, R10, 0x1 ;  /* 0x0000000a09427211 */ /* 0x004fc600078408ff */
[----:B------:R2:W-:Y:S01]  /*2ce0*/  STL.64 [R1+0x2b0], R68 ;  /* 0x0002b04401007387 */ /* 0x0005e20000100a00 */
[----:B---3--:R-:W-:Y:S02]  /*2cf0*/  LEA R65, R11, R63, 0x1 ;  /* 0x0000003f0b417211 */ /* 0x008fe400078e08ff */
[----:B------:R-:W-:-:S03]  /*2d00*/  LEA.HI.X.SX32 R67, R9, R2, 0x1, P2 ;  /* 0x0000000209437211 */ /* 0x000fc600010f0eff */
[----:B------:R-:W-:Y:S01]  /*2d10*/  IMAD R9, R11, 0x2, R65 ;  /* 0x000000020b097824 */ /* 0x000fe200078e0241 */
[-C--:B-1----:R-:W-:Y:S01]  /*2d20*/  LEA R70, P1, R99, R10.reuse, 0x1 ;  /* 0x0000000a63467211 */ /* 0x082fe200078208ff */
[----:B------:R1:W-:Y:S01]  /*2d30*/  STL.64 [R1+0x2a8], R66 ;  /* 0x0002a84201007387 */ /* 0x0003e20000100a00 */
[----:B--2---:R-:W-:Y:S02]  /*2d40*/  LEA R68, P2, R5, R10, 0x1 ;  /* 0x0000000a05447211 */ /* 0x004fe400078408ff */
[-C--:B------:R-:W-:Y:S01]  /*2d50*/  LEA.HI.X.SX32 R71, R99, R2.reuse, 0x1, P1 ;  /* 0x0000000263477211 */ /* 0x080fe200008f0eff */
[----:B------:R2:W-:Y:S01]  /*2d60*/  STL.64 [R1+0x2a0], R72 ;  /* 0x0002a04801007387 */ /* 0x0005e20000100a00 */
[----:B------:R-:W-:Y:S02]  /*2d70*/  LEA.HI.X.SX32 R69, R5, R2, 0x1, P2 ;  /* 0x0000000205457211 */ /* 0x000fe400010f0eff */
[----:B------:R-:W-:Y:S01]  /*2d80*/  CS2R R98, SRZ ;  /* 0x0000000000627805 */ /* 0x000fe2000001ff00 */
[----:B------:R3:W-:Y:S01]  /*2d90*/  STL.64 [R1+0x298], R70 ;  /* 0x0002984601007387 */ /* 0x0007e20000100a00 */
[----:B-1----:R-:W-:-:S03]  /*2da0*/  LEA R67, R11, R9, 0x1 ;  /* 0x000000090b437211 */ /* 0x002fc600078e08ff */
[----:B------:R1:W-:Y:S02]  /*2db0*/  STL.64 [R1+0x290], R68 ;  /* 0x0002904401007387 */ /* 0x0003e40000100a00 */
[----:B------:R-:W-:Y:S01]  /*2dc0*/  IMAD R5, R11, 0x2, R67 ;  /* 0x000000020b057824 */ /* 0x000fe200078e0243 */
[-C--:B--2---:R-:W-:Y:S01]  /*2dd0*/  LEA R72, P1, R15, R10.reuse, 0x1 ;  /* 0x0000000a0f487211 */ /* 0x084fe200078208ff */
[----:B------:R2:W-:Y:S01]  /*2de0*/  STL.64 [R1+0x288], R74 ;  /* 0x0002884a01007387 */ /* 0x0005e20000100a00 */
[----:B---3--:R-:W-:Y:S02]  /*2df0*/  LEA R70, P2, R17, R10, 0x1 ;  /* 0x0000000a11467211 */ /* 0x008fe400078408ff */
[-C--:B------:R-:W-:Y:S02]  /*2e00*/  LEA.HI.X.SX32 R73, R15, R2.reuse, 0x1, P1 ;  /* 0x000000020f497211 */ /* 0x080fe400008f0eff */
[----:B-1----:R-:W-:Y:S02]  /*2e10*/  LEA R69, R11, R5, 0x1 ;  /* 0x000000050b457211 */ /* 0x002fe400078e08ff */
[----:B------:R-:W-:Y:S01]  /*2e20*/  LEA.HI.X.SX32 R71, R17, R2, 0x1, P2 ;  /* 0x0000000211477211 */ /* 0x000fe200010f0eff */
[----:B------:R1:W-:Y:S02]  /*2e30*/  STL.64 [R1+0x280], R72 ;  /* 0x0002804801007387 */ /* 0x0003e40000100a00 */
[----:B------:R-:W-:Y:S01]  /*2e40*/  IMAD R13, R11, 0x2, R69 ;  /* 0x000000020b0d7824 */ /* 0x000fe200078e0245 */
[C---:B--2---:R-:W-:Y:S01]  /*2e50*/  LEA R74, P0, R19.reuse, R10, 0x1 ;  /* 0x0000000a134a7211 */ /* 0x044fe200078008ff */
[----:B------:R2:W-:Y:S03]  /*2e60*/  STL.64 [R1+0x278], R70 ;  /* 0x0002784601007387 */ /* 0x0005e60000100a00 */
[----:B------:R-:W-:-:S02]  /*2e70*/  LEA.HI.X.SX32 R75, R19, R2, 0x1, P0 ;  /* 0x00000002134b7211 */ /* 0x000fc400000f0eff */
[----:B------:R-:W-:Y:S02]  /*2e80*/  LEA R15, R11, R13, 0x1 ;  /* 0x0000000d0b0f7211 */ /* 0x000fe400078e08ff */
[-C--:B-1----:R-:W-:Y:S01]  /*2e90*/  LEA R72, P1, R21, R10.reuse, 0x1 ;  /* 0x0000000a15487211 */ /* 0x082fe200078208ff */
[----:B------:R1:W-:Y:S02]  /*2ea0*/  STL.64 [R1+0x270], R74 ;  /* 0x0002704a01007387 */ /* 0x0003e40000100a00 */
[----:B------:R-:W-:Y:S01]  /*2eb0*/  IMAD R17, R11, 0x2, R15 ;  /* 0x000000020b117824 */ /* 0x000fe200078e020f */
[----:B--2---:R-:W-:Y:S02]  /*2ec0*/  LEA R70, P2, R23, R10, 0x1 ;  /* 0x0000000a17467211 */ /* 0x004fe400078408ff */
[-C--:B------:R-:W-:Y:S02]  /*2ed0*/  LEA.HI.X.SX32 R73, R21, R2.reuse, 0x1, P1 ;  /* 0x0000000215497211 */ /* 0x080fe400008f0eff */
[----:B------:R-:W-:-:S02]  /*2ee0*/  LEA.HI.X.SX32 R71, R23, R2, 0x1, P2 ;  /* 0x0000000217477211 */ /* 0x000fc400010f0eff */
[----:B------:R-:W-:Y:S01]  /*2ef0*/  LEA R21, R11, R17, 0x1 ;  /* 0x000000110b157211 */ /* 0x000fe200078e08ff */
[----:B------:R2:W-:Y:S01]  /*2f00*/  STL.64 [R1+0x268], R72 ;  /* 0x0002684801007387 */ /* 0x0005e20000100a00 */
[----:B-1----:R-:W-:-:S03]  /*2f10*/  LEA R74, P0, R25, R10, 0x1 ;  /* 0x0000000a194a7211 */ /* 0x002fc600078008ff */
[----:B------:R1:W-:Y:S01]  /*2f20*/  STL.64 [R1+0x260], R70 ;  /* 0x0002604601007387 */ /* 0x0003e20000100a00 */
[----:B------:R-:W-:Y:S01]  /*2f30*/  IMAD R23, R11, 0x2, R21 ;  /* 0x000000020b177824 */ /* 0x000fe200078e0215 */
[----:B------:R-:W-:-:S04]  /*2f40*/  LEA.HI.X.SX32 R75, R25, R2, 0x1, P0 ;  /* 0x00000002194b7211 */ /* 0x000fc800000f0eff */
[----:B------:R-:W-:Y:S01]  /*2f50*/  LEA R25, R11, R23, 0x1 ;  /* 0x000000170b197211 */ /* 0x000fe200078e08ff */
[----:B------:R3:W-:Y:S01]  /*2f60*/  STL.64 [R1+0x258], R74 ;  /* 0x0002584a01007387 */ /* 0x0007e20000100a00 */
[-C--:B--2---:R-:W-:Y:S02]  /*2f70*/  LEA R72, P1, R27, R10.reuse, 0x1 ;  /* 0x0000000a1b487211 */ /* 0x084fe400078208ff */
[----:B-1----:R-:W-:Y:S02]  /*2f80*/  LEA R70, P2, R29, R10, 0x1 ;  /* 0x0000000a1d467211 */ /* 0x002fe400078408ff */
[-C--:B------:R-:W-:Y:S02]  /*2f90*/  LEA.HI.X.SX32 R73, R27, R2.reuse, 0x1, P1 ;  /* 0x000000021b497211 */ /* 0x080fe400008f0eff */
[----:B------:R-:W-:Y:S02]  /*2fa0*/  LEA.HI.X.SX32 R71, R29, R2, 0x1, P2 ;  /* 0x000000021d477211 */ /* 0x000fe400010f0eff */
[----:B------:R-:W-:Y:S01]  /*2fb0*/  LEA R26, P2, R35, R10, 0x1 ;  /* 0x0000000a231a7211 */ /* 0x000fe200078408ff */
[----:B------:R1:W-:Y:S01]  /*2fc0*/  STL.64 [R1+0x250], R72 ;  /* 0x0002504801007387 */ /* 0x0003e20000100a00 */
[----:B---3--:R-:W-:-:S02]  /*2fd0*/  CS2R R74, SRZ ;  /* 0x00000000004a7805 */ /* 0x008fc4000001ff00 */
[----:B------:R-:W-:Y:S01]  /*2fe0*/  LEA.HI.X.SX32 R27, R35, R2, 0x1, P2 ;  /* 0x00000002231b7211 */ /* 0x000fe200010f0eff */
[----:B------:R2:W-:Y:S01]  /*2ff0*/  STL.64 [R1+0x248], R70 ;  /* 0x0002484601007387 */ /* 0x0005e20000100a00 */
[----:B------:R-:W-:-:S03]  /*3000*/  LEA R30, P2, R41, R10, 0x1 ;  /* 0x0000000a291e7211 */ /* 0x000fc600078408ff */
[----:B------:R3:W-:Y:S01]  /*3010*/  STL.64 [R1+0x230], R26 ;  /* 0x0002301a01007387 */ /* 0x0007e20000100a00 */
[-C--:B-1----:R-:W-:Y:S02]  /*3020*/  LEA R72, P0, R31, R10.reuse, 0x1 ;  /* 0x0000000a1f487211 */ /* 0x082fe400078008ff */
[----:B--2---:R-:W-:Y:S02]  /*3030*/  LEA R70, P1, R33, R10, 0x1 ;  /* 0x0000000a21467211 */ /* 0x004fe400078208ff */
[-C--:B------:R-:W-:Y:S02]  /*3040*/  LEA.HI.X.SX32 R73, R31, R2.reuse, 0x1, P0 ;  /* 0x000000021f497211 */ /* 0x080fe400000f0eff */
[----:B------:R-:W-:Y:S01]  /*3050*/  LEA.HI.X.SX32 R71, R33, R2, 0x1, P1 ;  /* 0x0000000221477211 */ /* 0x000fe200008f0eff */
[----:B---3--:R-:W-:Y:S01]  /*3060*/  IMAD R27, R11, 0x2, R25 ;  /* 0x000000020b1b7824 */ /* 0x008fe200078e0219 */
[----:B------:R-:W-:Y:S01]  /*3070*/  LEA R32, P1, R39, R10, 0x1 ;  /* 0x0000000a27207211 */ /* 0x000fe200078208ff */
[----:B------:R1:W-:Y:S01]  /*3080*/  STL.64 [R1+0x240], R72 ;  /* 0x0002404801007387 */ /* 0x0003e20000100a00 */
[----:B------:R-:W-:-:S02]  /*3090*/  LEA.HI.X.SX32 R31, R41, R2, 0x1, P2 ;  /* 0x00000002291f7211 */ /* 0x000fc400010f0eff */
[----:B------:R-:W-:Y:S01]  /*30a0*/  LEA R29, R11, R27, 0x1 ;  /* 0x0000001b0b1d7211 */ /* 0x000fe200078e08ff */
[----:B------:R2:W-:Y:S01]  /*30b0*/  STL.64 [R1+0x238], R70 ;  /* 0x0002384601007387 */ /* 0x0005e20000100a00 */
[----:B------:R-:W-:-:S03]  /*30c0*/  LEA.HI.X.SX32 R33, R39, R2, 0x1, P1 ;  /* 0x0000000227217211 */ /* 0x000fc600008f0eff */
[----:B------:R-:W-:Y:S01]  /*30d0*/  IMAD R35, R11, 0x2, R29 ;  /* 0x000000020b237824 */ /* 0x000fe200078e021d */
[----:B-1----:R-:W-:Y:S02]  /*30e0*/  CS2R R72, SRZ ;  /* 0x0000000000487805 */ /* 0x002fe4000001ff00 */
[----:B--2---:R-:W-:-:S04]  /*30f0*/  LEA R70, P0, R37, R10, 0x1 ;  /* 0x0000000a25467211 */ /* 0x004fc800078008ff */
[----:B------:R-:W-:Y:S02]  /*3100*/  LEA.HI.X.SX32 R71, R37, R2, 0x1, P0 ;  /* 0x0000000225477211 */ /* 0x000fe400000f0eff */
[----:B------:R-:W-:-:S03]  /*3110*/  LEA R37, R11, R35, 0x1 ;  /* 0x000000230b257211 */ /* 0x000fc600078e08ff */
[----:B------:R1:W-:Y:S02]  /*3120*/  STL.64 [R1+0x228], R70 ;  /* 0x0002284601007387 */ /* 0x0003e40000100a00 */
[C---:B------:R-:W-:Y:S02]  /*3130*/  IMAD R39, R11.reuse, 0x2, R37 ;  /* 0x000000020b277824 */ /* 0x040fe400078e0225 */
[----:B------:R2:W-:Y:S03]  /*3140*/  STL.64 [R1+0x220], R32 ;  /* 0x0002202001007387 */ /* 0x0005e60000100a00 */
[----:B------:R-:W-:Y:S01]  /*3150*/  LEA R41, R11, R39, 0x1 ;  /* 0x000000270b297211 */ /* 0x000fe200078e08ff */
[----:B------:R3:W-:Y:S01]  /*3160*/  STL.64 [R1+0x218], R30 ;  /* 0x0002181e01007387 */ /* 0x0007e20000100a00 */
[-C--:B-1----:R-:W-:Y:S02]  /*3170*/  LEA R70, P0, R43, R10.reuse, 0x1 ;  /* 0x0000000a2b467211 */ /* 0x082fe400078008ff */
[----:B--2---:R-:W-:-:S02]  /*3180*/  LEA R32, P1, R45, R10, 0x1 ;  /* 0x0000000a2d207211 */ /* 0x004fc400078208ff */
[----:B------:R-:W-:Y:S02]  /*3190*/  LEA.HI.X.SX32 R71, R43, R2, 0x1, P0 ;  /* 0x000000022b477211 */ /* 0x000fe400000f0eff */
[----:B---3--:R-:W-:Y:S02]  /*31a0*/  LEA R30, P2, R47, R10, 0x1 ;  /* 0x0000000a2f1e7211 */ /* 0x008fe400078408ff */
[-C--:B------:R-:W-:Y:S01]  /*31b0*/  LEA.HI.X.SX32 R33, R45, R2.reuse, 0x1, P1 ;  /* 0x000000022d217211 */ /* 0x080fe200008f0eff */
[----:B------:R1:W-:Y:S01]  /*31c0*/  STL.64 [R1+0x210], R70 ;  /* 0x0002104601007387 */ /* 0x0003e20000100a00 */
[----:B------:R-:W-:Y:S02]  /*31d0*/  LEA.HI.X.SX32 R31, R47, R2, 0x1, P2 ;  /* 0x000000022f1f7211 */ /* 0x000fe400010f0eff */
[C---:B------:R-:W-:Y:S01]  /*31e0*/  LEA R42, P0, R49.reuse, R10, 0x1 ;  /* 0x0000000a312a7211 */ /* 0x040fe200078008ff */
[----:B------:R2:W-:Y:S03]  /*31f0*/  STL.64 [R1+0x208], R32 ;  /* 0x0002082001007387 */ /* 0x0005e60000100a00 */
[----:B------:R-:W-:Y:S01]  /*3200*/  LEA.HI.X.SX32 R43, R49, R2, 0x1, P0 ;  /* 0x00000002312b7211 */ /* 0x000fe200000f0eff */
[----:B------:R3:W-:Y:S01]  /*3210*/  STL.64 [R1+0x200], R30 ;  /* 0x0002001e01007387 */ /* 0x0007e20000100a00 */
[----:B------:R-:W-:-:S03]  /*3220*/  LEA R46, P0, R55, R10, 0x1 ;  /* 0x0000000a372e7211 */ /* 0x000fc600078008ff */
[----:B------:R4:W-:Y:S01]  /*3230*/  STL.64 [R1+0x1f8], R42 ;  /* 0x0001f82a01007387 */ /* 0x0009e20000100a00 */
[----:B------:R-:W-:Y:S02]  /*3240*/  LEA.HI.X.SX32 R47, R55, R2, 0x1, P0 ;  /* 0x00000002372f7211 */ /* 0x000fe400000f0eff */
[----:B-1----:R-:W-:Y:S02]  /*3250*/  CS2R R70, SRZ ;  /* 0x0000000000467805 */ /* 0x002fe4000001ff00 */
[-C--:B------:R-:W-:Y:S02]  /*3260*/  LEA R50, P0, R61, R10.reuse, 0x1 ;  /* 0x0000000a3d327211 */ /* 0x080fe400078008ff */
[-C--:B--2---:R-:W-:Y:S02]  /*3270*/  LEA R32, P1, R51, R10.reuse, 0x1 ;  /* 0x0000000a33207211 */ /* 0x084fe400078208ff */
[----:B---3--:R-:W-:Y:S02]  /*3280*/  LEA R30, P2, R53, R10, 0x1 ;  /* 0x0000000a351e7211 */ /* 0x008fe400078408ff */
[----:B------:R-:W-:-:S02]  /*3290*/  LEA.HI.X.SX32 R33, R51, R2, 0x1, P1 ;  /* 0x0000000233217211 */ /* 0x000fc400008f0eff */
[-C--:B------:R-:W-:Y:S01]  /*32a0*/  LEA.HI.X.SX32 R31, R53, R2.reuse, 0x1, P2 ;  /* 0x00000002351f7211 */ /* 0x080fe200010f0eff */
[----:B----4-:R-:W-:Y:S01]  /*32b0*/  IMAD R43, R11, 0x2, R41 ;  /* 0x000000020b2b7824 */ /* 0x010fe200078e0229 */
[----:B------:R-:W-:Y:S01]  /*32c0*/  LEA.HI.X.SX32 R51, R61, R2, 0x1, P0 ;  /* 0x000000023d337211 */ /* 0x000fe200000f0eff */
[----:B------:R1:W-:Y:S01]  /*32d0*/  STL.64 [R1+0x1f0], R32 ;  /* 0x0001f02001007387 */ /* 0x0003e20000100a00 */
[----:B------:R-:W-:Y:S01]  /*32e0*/  LEA R54, P0, R9, R10, 0x1 ;  /* 0x0000000a09367211 */ /* 0x000fe200078008ff */
[----:B------:R-:W-:Y:S01]  /*32f0*/  IMAD R42, R3, 0x1c, RZ ;  /* 0x0000001c032a7824 */ /* 0x000fe200078e02ff */
[----:B------:R-:W-:Y:S01]  /*3300*/  LEA R45, R11, R43, 0x1 ;  /* 0x0000002b0b2d7211 */ /* 0x000fe200078e08ff */
[----:B------:R2:W-:Y:S01]  /*3310*/  STL.64 [R1+0x1e8], R30 ;  /* 0x0001e81e01007387 */ /* 0x0005e20000100a00 */
[----:B------:R-:W-:Y:S02]  /*3320*/  LEA.HI.X.SX32 R55, R9, R2, 0x1, P0 ;  /* 0x0000000209377211 */ /* 0x000fe400000f0eff */
[----:B------:R-:W-:-:S02]  /*3330*/  CS2R R60, SRZ ;  /* 0x00000000003c7805 */ /* 0x000fc4000001ff00 */
[-C--:B------:R-:W-:Y:S01]  /*3340*/  LEA R56, P0, R69, R10.reuse, 0x1 ;  /* 0x0000000a45387211 */ /* 0x080fe200078008ff */
[----:B------:R3:W-:Y:S01]  /*3350*/  STL.64 [R1+0x1e0], R46 ;  /* 0x0001e02e01007387 */ /* 0x0007e20000100a00 */
[-C--:B-1----:R-:W-:Y:S02]  /*3360*/  LEA R32, P1, R57, R10.reuse, 0x1 ;  /* 0x0000000a39207211 */ /* 0x082fe400078208ff */
[----:B--2---:R-:W-:Y:S02]  /*3370*/  LEA R30, P2, R59, R10, 0x1 ;  /* 0x0000000a3b1e7211 */ /* 0x004fe400078408ff */
[-C--:B------:R-:W-:Y:S02]  /*3380*/  LEA.HI.X.SX32 R33, R57, R2.reuse, 0x1, P1 ;  /* 0x0000000239217211 */ /* 0x080fe400008f0eff */
[-C--:B------:R-:W-:Y:S01]  /*3390*/  LEA.HI.X.SX32 R31, R59, R2.reuse, 0x1, P2 ;  /* 0x000000023b1f7211 */ /* 0x080fe200010f0eff */
[----:B---3--:R-:W-:Y:S01]  /*33a0*/  IMAD R47, R11, 0x2, R45 ;  /* 0x000000020b2f7824 */ /* 0x008fe200078e022d */
[----:B------:R-:W-:Y:S01]  /*33b0*/  LEA.HI.X.SX32 R57, R69, R2, 0x1, P0 ;  /* 0x0000000245397211 */ /* 0x000fe200000f0eff */
[----:B------:R1:W-:Y:S01]  /*33c0*/  STL.64 [R1+0x1d8], R32 ;  /* 0x0001d82001007387 */ /* 0x0003e20000100a00 */
[----:B------:R-:W-:-:S02]  /*33d0*/  SHF.L.U32 R46, R3, 0x5, RZ ;  /* 0x00000005032e7819 */ /* 0x000fc400000006ff */
[----:B------:R-:W-:Y:S02]  /*33e0*/  CS2R R58, SRZ ;  /* 0x00000000003a7805 */ /* 0x000fe4000001ff00 */
[----:B------:R-:W-:Y:S01]  /*33f0*/  LEA R49, R11, R47, 0x1 ;  /* 0x0000002f0b317211 */ /* 0x000fe200078e08ff */
[----:B------:R2:W-:Y:S01]  /*3400*/  STL.64 [R1+0x1d0], R30 ;  /* 0x0001d01e01007387 */ /* 0x0005e20000100a00 */
[----:B------:R-:W-:-:S03]  /*3410*/  CS2R R68, SRZ ;  /* 0x0000000000447805 */ /* 0x000fc6000001ff00 */
[----:B------:R3:W-:Y:S01]  /*3420*/  STL.64 [R1+0x1c8], R50 ;  /* 0x0001c83201007387 */ /* 0x0007e20000100a00 */
[-C--:B-1----:R-:W-:Y:S02]  /*3430*/  LEA R32, P1, R63, R10.reuse, 0x1 ;  /* 0x0000000a3f207211 */ /* 0x082fe400078208ff */
[----:B--2---:R-:W-:Y:S02]  /*3440*/  LEA R30, P2, R65, R10, 0x1 ;  /* 0x0000000a411e7211 */ /* 0x004fe400078408ff */
[-C--:B------:R-:W-:Y:S02]  /*3450*/  LEA.HI.X.SX32 R33, R63, R2.reuse, 0x1, P1 ;  /* 0x000000023f217211 */ /* 0x080fe400008f0eff */
[----:B------:R-:W-:Y:S02]  /*3460*/  CS2R R62, SRZ ;  /* 0x00000000003e7805 */ /* 0x000fe4000001ff00 */
[----:B------:R-:W-:Y:S01]  /*3470*/  LEA.HI.X.SX32 R31, R65, R2, 0x1, P2 ;  /* 0x00000002411f7211 */ /* 0x000fe200010f0eff */
[C---:B---3--:R-:W-:Y:S01]  /*3480*/  IMAD R51, R11.reuse, 0x2, R49 ;  /* 0x000000020b337824 */ /* 0x048fe200078e0231 */
[----:B------:R-:W-:Y:S01]  /*3490*/  CS2R R64, SRZ ;  /* 0x0000000000407805 */ /* 0x000fe2000001ff00 */
[----:B------:R1:W-:Y:S03]  /*34a0*/  STL.64 [R1+0x1c0], R32 ;  /* 0x0001c02001007387 */ /* 0x0003e60000100a00 */
[C---:B------:R-:W-:Y:S01]  /*34b0*/  LEA R53, R11.reuse, R51, 0x1 ;  /* 0x000000330b357211 */ /* 0x040fe200078e08ff */
[----:B------:R2:W-:Y:S04]  /*34c0*/  STL.64 [R1+0x1b8], R30 ;  /* 0x0001b81e01007387 */ /* 0x0005e80000100a00 */
[----:B------:R-:W-:Y:S01]  /*34d0*/  IMAD R9, R11, 0x2, R53 ;  /* 0x000000020b097824 */ /* 0x000fe200078e0235 */
[----:B------:R3:W-:Y:S01]  /*34e0*/  STL.64 [R1+0x1b0], R54 ;  /* 0x0001b03601007387 */ /* 0x0007e20000100a00 */
[----:B-1----:R-:W-:-:S02]  /*34f0*/  LEA R32, P1, R67, R10, 0x1 ;  /* 0x0000000a43207211 */ /* 0x002fc400078208ff */
[----:B--2---:R-:W-:Y:S02]  /*3500*/  LEA R30, P2, R5, R10, 0x1 ;  /* 0x0000000a051e7211 */ /* 0x004fe400078408ff */
[-C--:B------:R-:W-:Y:S02]  /*3510*/  LEA.HI.X.SX32 R33, R67, R2.reuse, 0x1, P1 ;  /* 0x0000000243217211 */ /* 0x080fe400008f0eff */
[----:B------:R-:W-:Y:S02]  /*3520*/  CS2R R66, SRZ ;  /* 0x0000000000427805 */ /* 0x000fe4000001ff00 */
[----:B------:R-:W-:Y:S02]  /*3530*/  LEA.HI.X.SX32 R31, R5, R2, 0x1, P2 ;  /* 0x00000002051f7211 */ /* 0x000fe400010f0eff */
[C---:B---3--:R-:W-:Y:S01]  /*3540*/  LEA R55, R11.reuse, R9, 0x1 ;  /* 0x000000090b377211 */ /* 0x048fe200078e08ff */
[----:B------:R1:W-:Y:S04]  /*3550*/  STL.64 [R1+0x1a8], R32 ;  /* 0x0001a82001007387 */ /* 0x0003e80000100a00 */
[----:B------:R2:W-:Y:S01]  /*3560*/  STL.64 [R1+0x1a0], R30 ;  /* 0x0001a01e01007387 */ /* 0x0005e20000100a00 */
[----:B------:R-:W-:-:S03]  /*3570*/  IMAD R19, R11, 0x2, R55 ;  /* 0x000000020b137824 */ /* 0x000fc600078e0237 */
[----:B------:R-:W-:Y:S01]  /*3580*/  STL.64 [R1+0x198], R56 ;  /* 0x0001983801007387 */ /* 0x000fe20000100a00 */
[-C--:B-1----:R-:W-:Y:S02]  /*3590*/  LEA R32, P1, R13, R10.reuse, 0x1 ;  /* 0x0000000a0d207211 */ /* 0x082fe400078208ff */
[----:B--2---:R-:W-:Y:S02]  /*35a0*/  LEA R30, P2, R15, R10, 0x1 ;  /* 0x0000000a0f1e7211 */ /* 0x004fe400078408ff */
[-C--:B------:R-:W-:Y:S02]  /*35b0*/  LEA.HI.X.SX32 R33, R13, R2.reuse, 0x1, P1 ;  /* 0x000000020d217211 */ /* 0x080fe400008f0eff */
[----:B------:R-:W-:Y:S02]  /*35c0*/  LEA.HI.X.SX32 R31, R15, R2, 0x1, P2 ;  /* 0x000000020f1f7211 */ /* 0x000fe400010f0eff */
[-C--:B------:R-:W-:Y:S02]  /*35d0*/  LEA R12, P1, R21, R10.reuse, 0x1 ;  /* 0x0000000a150c7211 */ /* 0x080fe400078208ff */
[----:B------:R-:W-:Y:S01]  /*35e0*/  LEA R4, P2, R23, R10, 0x1 ;  /* 0x0000000a17047211 */ /* 0x000fe200078408ff */
[----:B------:R1:W-:Y:S01]  /*35f0*/  STL.64 [R1+0x188], R30 ;  /* 0x0001881e01007387 */ /* 0x0003e20000100a00 */
[----:B------:R-:W-:-:S02]  /*3600*/  LEA.HI.X.SX32 R13, R21, R2, 0x1, P1 ;  /* 0x00000002150d7211 */ /* 0x000fc400008f0eff */
[----:B------:R-:W-:Y:S01]  /*3610*/  LEA.HI.X.SX32 R5, R23, R2, 0x1, P2 ;  /* 0x0000000217057211 */ /* 0x000fe200010f0eff */
[----:B------:R2:W-:Y:S01]  /*3620*/  STL.64 [R1+0x190], R32 ;  /* 0x0001902001007387 */ /* 0x0005e20000100a00 */
[----:B------:R-:W-:-:S04]  /*3630*/  LEA R14, P1, R27, R10, 0x1 ;  /* 0x0000000a1b0e7211 */ /* 0x000fc800078208ff */
[----:B------:R-:W-:Y:S02]  /*3640*/  LEA.HI.X.SX32 R15, R27, R2, 0x1, P1 ;  /* 0x000000021b0f7211 */ /* 0x000fe400008f0eff */
[----:B-1----:R-:W-:Y:S02]  /*3650*/  LEA R30, P0, R17, R10, 0x1 ;  /* 0x0000000a111e7211 */ /* 0x002fe400078008ff */
[----:B--2---:R-:W-:Y:S02]  /*3660*/  LEA R33, R11, R19, 0x1 ;  /* 0x000000130b217211 */ /* 0x004fe400078e08ff */
[----:B------:R-:W-:Y:S02]  /*3670*/  LEA.HI.X.SX32 R31, R17, R2, 0x1, P0 ;  /* 0x00000002111f7211 */ /* 0x000fe400000f0eff */
[----:B------:R-:W-:Y:S01]  /*3680*/  LEA R16, P0, R25, R10, 0x1 ;  /* 0x0000000a19107211 */ /* 0x000fe200078008ff */
[----:B------:R-:W-:Y:S02]  /*3690*/  IMAD R57, R11, 0x2, R33 ;  /* 0x000000020b397824 */ /* 0x000fe400078e0221 */
[----:B------:R-:W-:Y:S01]  /*36a0*/  STL.64 [R1+0x180], R30 ;  /* 0x0001801e01007387 */ /* 0x000fe20000100a00 */
[----:B------:R-:W-:-:S02]  /*36b0*/  LEA.HI.X.SX32 R17, R25, R2, 0x1, P0 ;  /* 0x0000000219117211 */ /* 0x000fc400000f0eff */
[C---:B------:R-:W-:Y:S01]  /*36c0*/  LEA R20, P0, R35.reuse, R10, 0x1 ;  /* 0x0000000a23147211 */ /* 0x040fe200078008ff */
[----:B------:R1:W-:Y:S03]  /*36d0*/  STL.64 [R1+0x178], R12 ;  /* 0x0001780c01007387 */ /* 0x0003e60000100a00 */
[----:B------:R-:W-:Y:S01]  /*36e0*/  LEA.HI.X.SX32 R21, R35, R2, 0x1, P0 ;  /* 0x0000000223157211 */ /* 0x000fe200000f0eff */
[----:B------:R2:W-:Y:S04]  /*36f0*/  STL.64 [R1+0x170], R4 ;  /* 0x0001700401007387 */ /* 0x0005e80000100a00 */
[----:B------:R3:W-:Y:S01]  /*3700*/  STL.64 [R1+0x168], R16 ;  /* 0x0001681001007387 */ /* 0x0007e20000100a00 */
[----:B-1----:R-:W-:-:S03]  /*3710*/  LEA R13, R11, R57, 0x1 ;  /* 0x000000390b0d7211 */ /* 0x002fc600078e08ff */
[----:B------:R1:W-:Y:S01]  /*3720*/  STL.64 [R1+0x160], R14 ;  /* 0x0001600e01007387 */ /* 0x0003e20000100a00 */
[----:B--2---:R-:W-:-:S04]  /*3730*/  LEA R4, P2, R29, R10, 0x1 ;  /* 0x0000000a1d047211 */ /* 0x004fc800078408ff */
[----:B------:R-:W-:Y:S01]  /*3740*/  LEA.HI.X.SX32 R5, R29, R2, 0x1, P2 ;  /* 0x000000021d057211 */ /* 0x000fe200010f0eff */
[----:B---3--:R-:W-:Y:S01]  /*3750*/  IMAD R17, R11, 0x2, R13 ;  /* 0x000000020b117824 */ /* 0x008fe200078e020d */
[----:B-1----:R-:W-:-:S03]  /*3760*/  LEA R14, P1, R37, R10, 0x1 ;  /* 0x0000000a250e7211 */ /* 0x002fc600078208ff */
[----:B------:R1:W-:Y:S01]  /*3770*/  STL.64 [R1+0x158], R4 ;  /* 0x0001580401007387 */ /* 0x0003e20000100a00 */
[----:B------:R-:W-:Y:S02]  /*3780*/  LEA R31, R11, R17, 0x1 ;  /* 0x000000110b1f7211 */ /* 0x000fe400078e08ff */
[----:B------:R-:W-:Y:S01]  /*3790*/  LEA.HI.X.SX32 R15, R37, R2, 0x1, P1 ;  /* 0x00000002250f7211 */ /* 0x000fe200008f0eff */
[----:B------:R2:W-:Y:S02]  /*37a0*/  STL.64 [R1+0x150], R20 ;  /* 0x0001501401007387 */ /* 0x0005e40000100a00 */
[C---:B------:R-:W-:Y:S02]  /*37b0*/  IMAD R25, R11.reuse, 0x2, R31 ;  /* 0x000000020b197824 */ /* 0x040fe400078e021f */
[----:B------:R3:W-:Y:S03]  /*37c0*/  STL.64 [R1+0x148], R14 ;  /* 0x0001480e01007387 */ /* 0x0007e60000100a00 */
[----:B------:R-:W-:-:S02]  /*37d0*/  LEA R27, R11, R25, 0x1 ;  /* 0x000000190b1b7211 */ /* 0x000fc400078e08ff */
[-C--:B-1----:R-:W-:Y:S02]  /*37e0*/  LEA R4, P2, R39, R10.reuse, 0x1 ;  /* 0x0000000a27047211 */ /* 0x082fe400078408ff */
[----:B--2---:R-:W-:Y:S01]  /*37f0*/  LEA R20, P0, R41, R10, 0x1 ;  /* 0x0000000a29147211 */ /* 0x004fe200078008ff */
[----:B------:R-:W-:Y:S01]  /*3800*/  IMAD R29, R11, 0x2, R27 ;  /* 0x000000020b1d7824 */ /* 0x000fe200078e021b */
[----:B------:R-:W-:Y:S01]  /*3810*/  LEA.HI.X.SX32 R5, R39, R2, 0x1, P2 ;  /* 0x0000000227057211 */ /* 0x000fe200010f0eff */
[----:B------:R-:W-:Y:S01]  /*3820*/  IMAD R39, R3, 0x19, RZ ;  /* 0x0000001903277824 */ /* 0x000fe200078e02ff */
[----:B---3--:R-:W-:Y:S02]  /*3830*/  LEA R14, P1, R43, R10, 0x1 ;  /* 0x0000000a2b0e7211 */ /* 0x008fe400078208ff */
[-C--:B------:R-:W-:Y:S01]  /*3840*/  LEA.HI.X.SX32 R21, R41, R2.reuse, 0x1, P0 ;  /* 0x0000000229157211 */ /* 0x080fe200000f0eff */
[----:B------:R1:W-:Y:S01]  /*3850*/  STL.64 [R1+0x140], R4 ;  /* 0x0001400401007387 */ /* 0x0003e20000100a00 */
[----:B------:R-:W-:Y:S01]  /*3860*/  LEA.HI.X.SX32 R15, R43, R2, 0x1, P1 ;  /* 0x000000022b0f7211 */ /* 0x000fe200008f0eff */
[----:B------:R-:W-:Y:S01]  /*3870*/  IMAD R43, R3, 0x1d, RZ ;  /* 0x0000001d032b7824 */ /* 0x000fe200078e02ff */
[C---:B------:R-:W-:Y:S01]  /*3880*/  LEA R22, P0, R47.reuse, R10, 0x1 ;  /* 0x0000000a2f167211 */ /* 0x040fe200078008ff */
[----:B------:R2:W-:Y:S03]  /*3890*/  STL.64 [R1+0x138], R20 ;  /* 0x0001381401007387 */ /* 0x0005e60000100a00 */
[----:B------:R-:W-:Y:S01]  /*38a0*/  LEA.HI.X.SX32 R23, R47, R2, 0x1, P0 ;  /* 0x000000022f177211 */ /* 0x000fe200000f0eff */
[----:B------:R3:W-:Y:S01]  /*38b0*/  STL.64 [R1+0x130], R14 ;  /* 0x0001300e01007387 */ /* 0x0007e20000100a00 */
[-C--:B------:R-:W-:Y:S01]  /*38c0*/  LEA R36, P0, R53, R10.reuse, 0x1 ;  /* 0x0000000a35247211 */ /* 0x080fe200078008ff */
[----:B------:R-:W-:Y:S01]  /*38d0*/  IMAD R47, R3, 0x21, RZ ;  /* 0x00000021032f7824 */ /* 0x000fe200078e02ff */
[----:B-1----:R-:W-:-:S02]  /*38e0*/  LEA R4, P2, R45, R10, 0x1 ;  /* 0x0000000a2d047211 */ /* 0x002fc400078408ff */
[-C--:B------:R-:W-:Y:S02]  /*38f0*/  LEA.HI.X.SX32 R37, R53, R2.reuse, 0x1, P0 ;  /* 0x0000000235257211 */ /* 0x080fe400000f0eff */
[----:B------:R-:W-:Y:S02]  /*3900*/  CS2R R52, SRZ ;  /* 0x0000000000347805 */ /* 0x000fe4000001ff00 */
[----:B------:R-:W-:Y:S01]  /*3910*/  LEA.HI.X.SX32 R5, R45, R2, 0x1, P2 ;  /* 0x000000022d057211 */ /* 0x000fe200010f0eff */
[----:B------:R-:W-:Y:S01]  /*3920*/  IMAD R45, R3, 0x1f, RZ ;  /* 0x0000001f032d7824 */ /* 0x000fe200078e02ff */
[-C--:B--2---:R-:W-:Y:S02]  /*3930*/  LEA R20, P1, R49, R10.reuse, 0x1 ;  /* 0x0000000a31147211 */ /* 0x084fe400078208ff */
[----:B---3--:R-:W-:Y:S01]  /*3940*/  LEA R14, P2, R51, R10, 0x1 ;  /* 0x0000000a330e7211 */ /* 0x008fe200078408ff */
[----:B------:R1:W-:Y:S01]  /*3950*/  STL.64 [R1+0x128], R4 ;  /* 0x0001280401007387 */ /* 0x0003e20000100a00 */
[----:B------:R-:W-:-:S02]  /*3960*/  LEA.HI.X.SX32 R21, R49, R2, 0x1, P1 ;  /* 0x0000000231157211 */ /* 0x000fc400008f0eff */
[----:B------:R-:W-:Y:S02]  /*3970*/  CS2R R48, SRZ ;  /* 0x0000000000307805 */ /* 0x000fe4000001ff00 */
[----:B------:R-:W-:Y:S02]  /*3980*/  LEA.HI.X.SX32 R15, R51, R2, 0x1, P2 ;  /* 0x00000002330f7211 */ /* 0x000fe400010f0eff */
[----:B------:R-:W-:Y:S02]  /*3990*/  CS2R R50, SRZ ;  /* 0x0000000000327805 */ /* 0x000fe4000001ff00 */
[-C--:B------:R-:W-:Y:S01]  /*39a0*/  LEA R34, P1, R9, R10.reuse, 0x1 ;  /* 0x0000000a09227211 */ /* 0x080fe200078208ff */
[----:B------:R2:W-:Y:S01]  /*39b0*/  STL.64 [R1+0x118], R20 ;  /* 0x0001181401007387 */ /* 0x0005e20000100a00 */
[----:B------:R-:W-:Y:S02]  /*39c0*/  LEA R40, P0, R19, R10, 0x1 ;  /* 0x0000000a13287211 */ /* 0x000fe400078008ff */
[-C--:B------:R-:W-:Y:S01]  /*39d0*/  LEA.HI.X.SX32 R35, R9, R2.reuse, 0x1, P1 ;  /* 0x0000000209237211 */ /* 0x080fe200008f0eff */
[----:B------:R3:W-:Y:S01]  /*39e0*/  STL.64 [R1+0x120], R22 ;  /* 0x0001201601007387 */ /* 0x0007e20000100a00 */
[----:B------:R-:W-:-:S02]  /*39f0*/  LEA.HI.X.SX32 R41, R19, R2, 0x1, P0 ;  /* 0x0000000213297211 */ /* 0x000fc400000f0eff */
[C---:B-1----:R-:W-:Y:S01]  /*3a00*/  LEA R5, R11.reuse, R29, 0x1 ;  /* 0x0000001d0b057211 */ /* 0x042fe200078e08ff */
[----:B------:R1:W-:Y:S04]  /*3a10*/  STL.64 [R1+0x110], R14 ;  /* 0x0001100e01007387 */ /* 0x0003e80000100a00 */
[C---:B--2---:R-:W-:Y:S01]  /*3a20*/  IMAD R21, R11.reuse, 0x2, R5 ;  /* 0x000000020b157824 */ /* 0x044fe200078e0205 */
[----:B------:R2:W-:Y:S04]  /*3a30*/  STL.64 [R1+0x108], R36 ;  /* 0x0001082401007387 */ /* 0x0005e80000100a00 */
[----:B---3--:R-:W-:Y:S01]  /*3a40*/  LEA R23, R11, R21, 0x1 ;  /* 0x000000150b177211 */ /* 0x008fe200078e08ff */
[----:B------:R3:W-:Y:S01]  /*3a50*/  STL.64 [R1+0x100], R34 ;  /* 0x0001002201007387 */ /* 0x0007e20000100a00 */
[----:B-1----:R-:W-:-:S03]  /*3a60*/  LEA R14, P2, R55, R10, 0x1 ;  /* 0x0000000a370e7211 */ /* 0x002fc600078408ff */
[----:B------:R-:W-:Y:S01]  /*3a70*/  IMAD R9, R11, 0x2, R23 ;  /* 0x000000020b097824 */ /* 0x000fe200078e0217 */
[----:B------:R-:W-:Y:S02]  /*3a80*/  LEA.HI.X.SX32 R15, R55, R2, 0x1, P2 ;  /* 0x00000002370f7211 */ /* 0x000fe400010f0eff */
[----:B------:R-:W-:Y:S02]  /*3a90*/  CS2R R54, SRZ ;  /* 0x0000000000367805 */ /* 0x000fe4000001ff00 */
[-C--:B--2---:R-:W-:Y:S01]  /*3aa0*/  LEA R36, P1, R33, R10.reuse, 0x1 ;  /* 0x0000000a21247211 */ /* 0x084fe200078208ff */
[----:B------:R1:W-:Y:S01]  /*3ab0*/  STL.64 [R1+0xf8], R14 ;  /* 0x0000f80e01007387 */ /* 0x0003e20000100a00 */
[----:B---3--:R-:W-:Y:S02]  /*3ac0*/  LEA R34, P2, R57, R10, 0x1 ;  /* 0x0000000a39227211 */ /* 0x008fe400078408ff */
[-C--:B------:R-:W-:Y:S01]  /*3ad0*/  LEA.HI.X.SX32 R37, R33, R2.reuse, 0x1, P1 ;  /* 0x0000000221257211 */ /* 0x080fe200008f0eff */
[----:B------:R2:W-:Y:S01]  /*3ae0*/  STL.64 [R1+0xf0], R40 ;  /* 0x0000f02801007387 */ /* 0x0005e20000100a00 */
[----:B------:R-:W-:-:S02]  /*3af0*/  LEA.HI.X.SX32 R35, R57, R2, 0x1, P2 ;  /* 0x0000000239237211 */ /* 0x000fc400010f0eff */
[----:B------:R-:W-:Y:S02]  /*3b00*/  CS2R R56, SRZ ;  /* 0x0000000000387805 */ /* 0x000fe4000001ff00 */
[C---:B------:R-:W-:Y:S01]  /*3b10*/  LEA R32, P2, R31.reuse, R10, 0x1 ;  /* 0x0000000a1f207211 */ /* 0x040fe200078408ff */
[----:B------:R3:W-:Y:S03]  /*3b20*/  STL.64 [R1+0xe8], R36 ;  /* 0x0000e82401007387 */ /* 0x0007e60000100a00 */
[----:B------:R-:W-:Y:S01]  /*3b30*/  LEA.HI.X.SX32 R33, R31, R2, 0x1, P2 ;  /* 0x000000021f217211 */ /* 0x000fe200010f0eff */
[----:B------:R4:W-:Y:S01]  /*3b40*/  STL.64 [R1+0xe0], R34 ;  /* 0x0000e02201007387 */ /* 0x0009e20000100a00 */
[----:B-1----:R-:W-:Y:S01]  /*3b50*/  LEA R15, R11, R9, 0x1 ;  /* 0x000000090b0f7211 */ /* 0x002fe200078e08ff */
[----:B--2---:R-:W-:-:S04]  /*3b60*/  IMAD R40, R3, 0x1a, RZ ;  /* 0x0000001a03287824 */ /* 0x004fc800078e02ff */
[----:B------:R-:W-:Y:S01]  /*3b70*/  IMAD R19, R11, 0x2, R15 ;  /* 0x000000020b137824 */ /* 0x000fe200078e020f */
[----:B---3--:R-:W-:Y:S01]  /*3b80*/  LEA R36, P0, R13, R10, 0x1 ;  /* 0x0000000a0d247211 */ /* 0x008fe200078008ff */
[----:B------:R-:W-:-:S03]  /*3b90*/  IMAD R41, R3, 0x1b, RZ ;  /* 0x0000001b03297824 */ /* 0x000fc600078e02ff */
[----:B------:R-:W-:Y:S02]  /*3ba0*/  LEA R12, R11, R19, 0x1 ;  /* 0x000000130b0c7211 */ /* 0x000fe400078e08ff */
[----:B----4-:R-:W-:Y:S02]  /*3bb0*/  LEA R34, P1, R17, R10, 0x1 ;  /* 0x0000000a11227211 */ /* 0x010fe400078208ff */
[-C--:B------:R-:W-:Y:S01]  /*3bc0*/  LEA.HI.X.SX32 R37, R13, R2.reuse, 0x1, P0 ;  /* 0x000000020d257211 */ /* 0x080fe200000f0eff */
[----:B------:R-:W-:Y:S01]  /*3bd0*/  IMAD R13, R11, 0x2, R12 ;  /* 0x000000020b0d7824 */ /* 0x000fe200078e020c */
[----:B------:R-:W-:-:S03]  /*3be0*/  LEA.HI.X.SX32 R35, R17, R2, 0x1, P1 ;  /* 0x0000000211237211 */ /* 0x000fc600008f0eff */
[----:B------:R1:W-:Y:S01]  /*3bf0*/  STL.64 [R1+0xd8], R36 ;  /* 0x0000d82401007387 */ /* 0x0003e20000100a00 */
[----:B------:R-:W-:-:S03]  /*3c00*/  LEA R17, R11, R13, 0x1 ;  /* 0x0000000d0b117211 */ /* 0x000fc600078e08ff */
[----:B------:R2:W-:Y:S02]  /*3c10*/  STL.64 [R1+0xd0], R34 ;  /* 0x0000d02201007387 */ /* 0x0005e40000100a00 */
[C---:B------:R-:W-:Y:S02]  /*3c20*/  IMAD R4, R11.reuse, 0x2, R17 ;  /* 0x000000020b047824 */ /* 0x040fe400078e0211 */
[----:B------:R3:W-:Y:S03]  /*3c30*/  STL.64 [R1+0xc8], R32 ;  /* 0x0000c82001007387 */ /* 0x0007e60000100a00 */
[----:B------:R-:W-:Y:S02]  /*3c40*/  LEA R14, R11, R4, 0x1 ;  /* 0x000000040b0e7211 */ /* 0x000fe400078e08ff */
[-C--:B-1----:R-:W-:Y:S02]  /*3c50*/  LEA R36, P0, R25, R10.reuse, 0x1 ;  /* 0x0000000a19247211 */ /* 0x082fe400078008ff */
[----:B--2---:R-:W-:Y:S01]  /*3c60*/  LEA R34, P1, R27, R10, 0x1 ;  /* 0x0000000a1b227211 */ /* 0x004fe200078208ff */
[----:B------:R-:W-:Y:S01]  /*3c70*/  IMAD R16, R11, 0x2, R14 ;  /* 0x000000020b107824 */ /* 0x000fe200078e020e */
[----:B------:R-:W-:-:S02]  /*3c80*/  LEA.HI.X.SX32 R37, R25, R2, 0x1, P0 ;  /* 0x0000000219257211 */ /* 0x000fc400000f0eff */
[----:B---3--:R-:W-:Y:S02]  /*3c90*/  LEA R32, P2, R29, R10, 0x1 ;  /* 0x0000000a1d207211 */ /* 0x008fe400078408ff */
[----:B------:R-:W-:Y:S01]  /*3ca0*/  LEA.HI.X.SX32 R35, R27, R2, 0x1, P1 ;  /* 0x000000021b237211 */ /* 0x000fe200008f0eff */
[----:B------:R1:W-:Y:S01]  /*3cb0*/  STL.64 [R1+0xc0], R36 ;  /* 0x0000c02401007387 */ /* 0x0003e20000100a00 */
[----:B------:R-:W-:Y:S02]  /*3cc0*/  LEA R30, P0, R5, R10, 0x1 ;  /* 0x0000000a051e7211 */ /* 0x000fe400078008ff */
[----:B------:R-:W-:Y:S01]  /*3cd0*/  LEA.HI.X.SX32 R33, R29, R2, 0x1, P2 ;  /* 0x000000021d217211 */ /* 0x000fe200010f0eff */
[----:B------:R2:W-:Y:S01]  /*3ce0*/  STL.64 [R1+0xb8], R34 ;  /* 0x0000b82201007387 */ /* 0x0005e20000100a00 */
[-C--:B------:R-:W-:Y:S01]  /*3cf0*/  LEA R26, P1, R21, R10.reuse, 0x1 ;  /* 0x0000000a151a7211 */ /* 0x080fe200078208ff */
[----:B------:R-:W-:Y:S01]  /*3d00*/  IMAD.SHL.U32 R29, R3, 0x10, RZ ;  /* 0x00000010031d7824 */ /* 0x000fe200078e00ff */
[----:B------:R-:W-:Y:S01]  /*3d10*/  LEA R24, P2, R23, R10, 0x1 ;  /* 0x0000000a17187211 */ /* 0x000fe200078408ff */
[----:B------:R3:W-:Y:S01]  /*3d20*/  STL.64 [R1+0xb0], R32 ;  /* 0x0000b02001007387 */ /* 0x0007e20000100a00 */
[----:B------:R-:W-:-:S02]  /*3d30*/  LEA.HI.X.SX32 R31, R5, R2, 0x1, P0 ;  /* 0x00000002051f7211 */ /* 0x000fc400000f0eff */
[-C--:B------:R-:W-:Y:S01]  /*3d40*/  LEA.HI.X.SX32 R27, R21, R2.reuse, 0x1, P1 ;  /* 0x00000002151b7211 */ /* 0x080fe200008f0eff */
[----:B-1----:R-:W-:Y:S01]  /*3d50*/  IMAD R36, R3, 0x17, RZ ;  /* 0x0000001703247824 */ /* 0x002fe200078e02ff */
[----:B------:R-:W-:Y:S01]  /*3d60*/  LEA.HI.X.SX32 R25, R23, R2, 0x1, P2 ;  /* 0x0000000217197211 */ /* 0x000fe200010f0eff */
[----:B------:R1:W-:Y:S01]  /*3d70*/  STL.64 [R1+0xa8], R30 ;  /* 0x0000a81e01007387 */ /* 0x0003e20000100a00 */
[----:B------:R-:W-:Y:S01]  /*3d80*/  LEA R20, P2, R19, R10, 0x1 ;  /* 0x0000000a13147211 */ /* 0x000fe200078408ff */
[----:B--2---:R-:W-:Y:S01]  /*3d90*/  IMAD R34, R3, 0x15, RZ ;  /* 0x0000001503227824 */ /* 0x004fe200078e02ff */
[----:B------:R-:W-:Y:S01]  /*3da0*/  LEA R5, R11, R16, 0x1 ;  /* 0x000000100b057211 */ /* 0x000fe200078e08ff */
[----:B------:R2:W-:Y:S01]  /*3db0*/  STL.64 [R1+0xa0], R26 ;  /* 0x0000a01a01007387 */ /* 0x0005e20000100a00 */
[----:B------:R-:W-:Y:S01]  /*3dc0*/  LEA.HI.X.SX32 R21, R19, R2, 0x1, P2 ;  /* 0x0000000213157211 */ /* 0x000fe200010f0eff */
[C---:B------:R-:W-:Y:S02]  /*3dd0*/  IMAD R19, R3.reuse, 0x6, RZ ;  /* 0x0000000603137824 */ /* 0x040fe400078e02ff */
[----:B------:R4:W-:Y:S01]  /*3de0*/  STL.64 [R1+0x98], R24 ;  /* 0x0000981801007387 */ /* 0x0009e20000100a00 */
[----:B---3--:R-:W-:-:S02]  /*3df0*/  IMAD R32, R3, 0x13, RZ ;  /* 0x0000001303207824 */ /* 0x008fc400078e02ff */
[C---:B------:R-:W-:Y:S02]  /*3e00*/  IMAD R33, R3.reuse, 0x14, RZ ;  /* 0x0000001403217824 */ /* 0x040fe400078e02ff */
[C---:B-1----:R-:W-:Y:S02]  /*3e10*/  IMAD R30, R3.reuse, 0x11, RZ ;  /* 0x00000011031e7824 */ /* 0x042fe400078e02ff */
[----:B------:R-:W-:Y:S01]  /*3e20*/  IMAD R31, R3, 0x12, RZ ;  /* 0x00000012031f7824 */ /* 0x000fe200078e02ff */
[-C--:B--2---:R-:W-:Y:S01]  /*3e30*/  LEA R26, P0, R9, R10.reuse, 0x1 ;  /* 0x0000000a091a7211 */ /* 0x084fe200078008ff */
[C---:B------:R-:W-:Y:S02]  /*3e40*/  IMAD R35, R3.reuse, 0x16, RZ ;  /* 0x0000001603237824 */ /* 0x040fe400078e02ff */
[----:B------:R-:W-:Y:S01]  /*3e50*/  IMAD R37, R3, 0x18, RZ ;  /* 0x0000001803257824 */ /* 0x000fe200078e02ff */
[----:B----4-:R-:W-:Y:S02]  /*3e60*/  LEA R24, P1, R15, R10, 0x1 ;  /* 0x0000000a0f187211 */ /* 0x010fe400078208ff */
[-C--:B------:R-:W-:Y:S01]  /*3e70*/  LEA.HI.X.SX32 R27, R9, R2.reuse, 0x1, P0 ;  /* 0x00000002091b7211 */ /* 0x080fe200000f0eff */
[----:B------:R-:W-:Y:S01]  /*3e80*/  IMAD R9, R11, 0x2, R5 ;  /* 0x000000020b097824 */ /* 0x000fe200078e0205 */
[----:B------:R-:W-:-:S02]  /*3e90*/  LEA.HI.X.SX32 R25, R15, R2, 0x1, P1 ;  /* 0x000000020f197211 */ /* 0x000fc400008f0eff */
[----:B------:R-:W-:Y:S01]  /*3ea0*/  LEA R22, P1, R13, R10, 0x1 ;  /* 0x0000000a0d167211 */ /* 0x000fe200078208ff */
[----:B------:R1:W-:Y:S01]  /*3eb0*/  STL.64 [R1+0x90], R26 ;  /* 0x0000901a01007387 */ /* 0x0003e20000100a00 */
[----:B------:R-:W-:Y:S02]  /*3ec0*/  LEA R15, R11, R9, 0x1 ;  /* 0x000000090b0f7211 */ /* 0x000fe400078e08ff */
[----:B------:R-:W-:Y:S01]  /*3ed0*/  LEA.HI.X.SX32 R23, R13, R2, 0x1, P1 ;  /* 0x000000020d177211 */ /* 0x000fe200008f0eff */
[----:B------:R2:W-:Y:S04]  /*3ee0*/  STL.64 [R1+0x88], R24 ;  /* 0x0000881801007387 */ /* 0x0005e80000100a00 */
[----:B------:R3:W-:Y:S01]  /*3ef0*/  STL.64 [R1+0x80], R20 ;  /* 0x0000801401007387 */ /* 0x0007e20000100a00 */
[----:B-1----:R-:W-:-:S02]  /*3f00*/  IMAD R26, R3, 0xd, RZ ;  /* 0x0000000d031a7824 */ /* 0x002fc400078e02ff */
[----:B------:R-:W-:Y:S01]  /*3f10*/  IMAD R27, R3, 0xe, RZ ;  /* 0x0000000e031b7824 */ /* 0x000fe200078e02ff */
[CC--:B--2---:R-:W-:Y:S02]  /*3f20*/  LEA R24, P0, R12.reuse, R10.reuse, 0x1 ;  /* 0x0000000a0c187211 */ /* 0x0c4fe400078008ff */
[----:B---3--:R-:W-:Y:S02]  /*3f30*/  LEA R20, P2, R17, R10, 0x1 ;  /* 0x0000000a11147211 */ /* 0x008fe400078408ff */
[-C--:B------:R-:W-:Y:S01]  /*3f40*/  LEA.HI.X.SX32 R25, R12, R2.reuse, 0x1, P0 ;  /* 0x000000020c197211 */ /* 0x080fe200000f0eff */
[----:B------:R-:W-:Y:S01]  /*3f50*/  IMAD R12, R11, 0x2, R15 ;  /* 0x000000020b0c7824 */ /* 0x000fe200078e020f */
[----:B------:R-:W-:-:S03]  /*3f60*/  LEA.HI.X.SX32 R21, R17, R2, 0x1, P2 ;  /* 0x0000000211157211 */ /* 0x000fc600010f0eff */
[----:B------:R1:W-:Y:S01]  /*3f70*/  STL.64 [R1+0x78], R24 ;  /* 0x0000781801007387 */ /* 0x0003e20000100a00 */
[----:B------:R-:W-:-:S03]  /*3f80*/  LEA R13, R11, R12, 0x1 ;  /* 0x0000000c0b0d7211 */ /* 0x000fc600078e08ff */
[----:B------:R2:W-:Y:S04]  /*3f90*/  STL.64 [R1+0x70], R22 ;  /* 0x0000701601007387 */ /* 0x0005e80000100a00 */
[----:B------:R3:W-:Y:S01]  /*3fa0*/  STL.64 [R1+0x68], R20 ;  /* 0x0000681401007387 */ /* 0x0007e20000100a00 */
[-C--:B-1----:R-:W-:Y:S02]  /*3fb0*/  LEA R24, P0, R4, R10.reuse, 0x1 ;  /* 0x0000000a04187211 */ /* 0x082fe400078008ff */
[----:B--2---:R-:W-:Y:S02]  /*3fc0*/  LEA R22, P1, R14, R10, 0x1 ;  /* 0x0000000a0e167211 */ /* 0x004fe400078208ff */
[----:B------:R-:W-:Y:S02]  /*3fd0*/  LEA.HI.X.SX32 R25, R4, R2, 0x1, P0 ;  /* 0x0000000204197211 */ /* 0x000fe400000f0eff */
[----:B---3--:R-:W-:-:S02]  /*3fe0*/  LEA R20, P2, R16, R10, 0x1 ;  /* 0x0000000a10147211 */ /* 0x008fc400078408ff */
[-C--:B------:R-:W-:Y:S01]  /*3ff0*/  LEA.HI.X.SX32 R23, R14, R2.reuse, 0x1, P1 ;  /* 0x000000020e177211 */ /* 0x080fe200008f0eff */
[C---:B------:R-:W-:Y:S01]  /*4000*/  IMAD R14, R11.reuse, 0x2, R13 ;  /* 0x000000020b0e7824 */ /* 0x040fe200078e020d */
[----:B------:R-:W-:Y:S01]  /*4010*/  LEA.HI.X.SX32 R21, R16, R2, 0x1, P2 ;  /* 0x0000000210157211 */ /* 0x000fe200010f0eff */
[----:B------:R1:W-:Y:S03]  /*4020*/  STL.64 [R1+0x60], R24 ;  /* 0x0000601801007387 */ /* 0x0003e60000100a00 */
[----:B------:R-:W-:Y:S01]  /*4030*/  LEA R4, R11, R14, 0x1 ;  /* 0x0000000e0b047211 */ /* 0x000fe200078e08ff */
[----:B------:R2:W-:Y:S04]  /*4040*/  STL.64 [R1+0x58], R22 ;  /* 0x0000581601007387 */ /* 0x0005e80000100a00 */
[----:B------:R3:W-:Y:S01]  /*4050*/  STL.64 [R1+0x50], R20 ;  /* 0x0000501401007387 */ /* 0x0007e20000100a00 */
[----:B-1----:R-:W-:-:S02]  /*4060*/  LEA R24, P0, R5, R10, 0x1 ;  /* 0x0000000a05187211 */ /* 0x002fc400078008ff */
[----:B--2---:R-:W-:Y:S02]  /*4070*/  LEA R22, P1, R9, R10, 0x1 ;  /* 0x0000000a09167211 */ /* 0x004fe400078208ff */
[----:B------:R-:W-:Y:S01]  /*4080*/  LEA.HI.X.SX32 R25, R5, R2, 0x1, P0 ;  /* 0x0000000205197211 */ /* 0x000fe200000f0eff */
[----:B------:R-:W-:Y:S01]  /*4090*/  IMAD R5, R11, 0x2, R4 ;  /* 0x000000020b057824 */ /* 0x000fe200078e0204 */
[----:B---3--:R-:W-:Y:S02]  /*40a0*/  LEA R20, P2, R15, R10, 0x1 ;  /* 0x0000000a0f147211 */ /* 0x008fe400078408ff */
[-C--:B------:R-:W-:Y:S01]  /*40b0*/  LEA.HI.X.SX32 R23, R9, R2.reuse, 0x1, P1 ;  /* 0x0000000209177211 */ /* 0x080fe200008f0eff */
[----:B------:R1:W-:Y:S01]  /*40c0*/  STL.64 [R1+0x48], R24 ;  /* 0x0000481801007387 */ /* 0x0003e20000100a00 */
[----:B------:R-:W-:Y:S02]  /*40d0*/  LEA.HI.X.SX32 R21, R15, R2, 0x1, P2 ;  /* 0x000000020f157211 */ /* 0x000fe400010f0eff */
[----:B------:R-:W-:Y:S01]  /*40e0*/  LEA R16, P2, R14, R10, 0x1 ;  /* 0x0000000a0e107211 */ /* 0x000fe200078408ff */
[----:B------:R2:W-:Y:S01]  /*40f0*/  STL.64 [R1+0x40], R22 ;  /* 0x0000401601007387 */ /* 0x0005e20000100a00 */
[----:B------:R-:W-:-:S02]  /*4100*/  LEA R9, R11, R5, 0x1 ;  /* 0x000000050b097211 */ /* 0x000fc400078e08ff */
[----:B------:R-:W-:Y:S01]  /*4110*/  LEA.HI.X.SX32 R17, R14, R2, 0x1, P2 ;  /* 0x000000020e117211 */ /* 0x000fe200010f0eff */
[----:B------:R3:W-:Y:S01]  /*4120*/  STL.64 [R1+0x38], R20 ;  /* 0x0000381401007387 */ /* 0x0007e20000100a00 */
[----:B------:R-:W-:Y:S01]  /*4130*/  LOP3.LUT R15, R144, 0x10, R237, 0xfe, !PT ;  /* 0x00000010900f7812 */ /* 0x000fe200078efeed */
[----:B------:R-:W-:Y:S02]  /*4140*/  IMAD R11, R11, 0x2, R9 ;  /* 0x000000020b0b7824 */ /* 0x000fe400078e0209 */
[C---:B-1----:R-:W-:Y:S02]  /*4150*/  IMAD R24, R3.reuse, 0xb, RZ ;  /* 0x0000000b03187824 */ /* 0x042fe400078e02ff */
[----:B------:R-:W-:Y:S01]  /*4160*/  IMAD R25, R3, 0xc, RZ ;  /* 0x0000000c03197824 */ /* 0x000fe200078e02ff */
[-C--:B--2---:R-:W-:Y:S02]  /*4170*/  LEA R22, P0, R12, R10.reuse, 0x1 ;  /* 0x0000000a0c167211 */ /* 0x084fe400078008ff */
[----:B---3--:R-:W-:-:S02]  /*4180*/  LEA R20, P1, R13, R10, 0x1 ;  /* 0x0000000a0d147211 */ /* 0x008fc400078208ff */
[-C--:B------:R-:W-:Y:S02]  /*4190*/  LEA.HI.X.SX32 R23, R12, R2.reuse, 0x1, P0 ;  /* 0x000000020c177211 */ /* 0x080fe400000f0eff */
[----:B------:R-:W-:Y:S02]  /*41a0*/  LEA.HI.X.SX32 R21, R13, R2, 0x1, P1 ;  /* 0x000000020d157211 */ /* 0x000fe400008f0eff */
[C---:B------:R-:W-:Y:S01]  /*41b0*/  LEA R12, P3, R11.reuse, R10, 0x1 ;  /* 0x0000000a0b0c7211 */ /* 0x040fe200078608ff */
[----:B------:R1:W-:Y:S03]  /*41c0*/  STL.64 [R1+0x30], R22 ;  /* 0x0000301601007387 */ /* 0x0003e60000100a00 */
[----:B------:R-:W-:Y:S01]  /*41d0*/  LEA.HI.X.SX32 R13, R11, R2, 0x1, P3 ;  /* 0x000000020b0d7211 */ /* 0x000fe200018f0eff */
[----:B------:R2:W-:Y:S04]  /*41e0*/  STL.64 [R1+0x28], R20 ;  /* 0x0000281401007387 */ /* 0x0005e80000100a00 */
[----:B------:R3:W-:Y:S01]  /*41f0*/  STL.64 [R1+0x20], R16 ;  /* 0x0000201001007387 */ /* 0x0007e20000100a00 */
[----:B-1----:R-:W-:-:S02]  /*4200*/  LEA R22, P0, R4, R10, 0x1 ;  /* 0x0000000a04167211 */ /* 0x002fc400078008ff */
[----:B--2---:R-:W-:Y:S02]  /*4210*/  LEA R20, P1, R5, R10, 0x1 ;  /* 0x0000000a05147211 */ /* 0x004fe400078208ff */
[----:B------:R-:W-:Y:S01]  /*4220*/  LEA.HI.X.SX32 R23, R4, R2, 0x1, P0 ;  /* 0x0000000204177211 */ /* 0x000fe200000f0eff */
[----:B------:R-:W-:Y:S01]  /*4230*/  IMAD R4, R3, 0x3, RZ ;  /* 0x0000000303047824 */ /* 0x000fe200078e02ff */
[----:B---3--:R-:W-:Y:S01]  /*4240*/  LEA R16, P2, R9, R10, 0x1 ;  /* 0x0000000a09107211 */ /* 0x008fe200078408ff */
[----:B------:R-:W-:Y:S01]  /*4250*/  IMAD.WIDE R10, R3, 0x2, R156 ;  /* 0x00000002030a7825 */ /* 0x000fe200078e029c */
[-C--:B------:R-:W-:Y:S01]  /*4260*/  LEA.HI.X.SX32 R21, R5, R2.reuse, 0x1, P1 ;  /* 0x0000000205157211 */ /* 0x080fe200008f0eff */
[----:B------:R1:W-:Y:S01]  /*4270*/  STL.64 [R1+0x18], R22 ;  /* 0x0000181601007387 */ /* 0x0003e20000100a00 */
[----:B------:R-:W-:Y:S01]  /*4280*/  LEA.HI.X.SX32 R17, R9, R2, 0x1, P2 ;  /* 0x0000000209117211 */ /* 0x000fe200010f0eff */
[C---:B------:R-:W-:Y:S01]  /*4290*/  IMAD.SHL.U32 R5, R3.reuse, 0x4, RZ ;  /* 0x0000000403057824 */ /* 0x040fe200078e00ff */
[----:B------:R-:W-:Y:S01]  /*42a0*/  SHF.L.U32 R2, R3, 0x1, RZ ;  /* 0x0000000103027819 */ /* 0x000fe200000006ff */
[----:B------:R2:W-:Y:S01]  /*42b0*/  STL.64 [R1+0x10], R20 ;  /* 0x0000101401007387 */ /* 0x0005e20000100a00 */
[----:B------:R-:W-:-:S02]  /*42c0*/  LOP3.LUT R9, R18, 0x10, R142, 0x78, !PT ;  /* 0x0000001012097812 */ /* 0x000fc400078e788e */
[----:B------:R-:W-:Y:S01]  /*42d0*/  LOP3.LUT P0, RZ, R142, 0x3, RZ, 0xc0, !PT ;  /* 0x000000038eff7812 */ /* 0x000fe2000780c0ff */
[----:B------:R3:W-:Y:S01]  /*42e0*/  STL.64 [R1+0x8], R16 ;  /* 0x0000081001007387 */ /* 0x0007e20000100a00 */
[----:B------:R-:W-:Y:S01]  /*42f0*/  IMAD.WIDE R146, R2, 0x2, R154 ;  /* 0x0000000202927825 */ /* 0x000fe200078e029a */
[----:B------:R-:W-:Y:S02]  /*4300*/  LOP3.LUT R18, R9, 0x20, RZ, 0x3c, !PT ;  /* 0x0000002009127812 */ /* 0x000fe400078e3cff */
[----:B------:R4:W-:Y:S01]  /*4310*/  STL.64 [R1], R12 ;  /* 0x0000000c01007387 */ /* 0x0009e20000100a00 */
[----:B-1----:R-:W-:Y:S01]  /*4320*/  IMAD R22, R3, 0x9, RZ ;  /* 0x0000000903167824 */ /* 0x002fe200078e02ff */
[----:B------:R-:W-:Y:S01]  /*4330*/  LOP3.LUT R18, R7, 0x40, RZ, 0x3c, !PT ;  /* 0x0000004007127812 */ /* 0x000fe200078e3cff */
[C---:B------:R-:W-:Y:S01]  /*4340*/  IMAD R23, R3.reuse, 0xa, RZ ;  /* 0x0000000a03177824 */ /* 0x040fe200078e02ff */
[C---:B--2---:R-:W-:Y:S01]  /*4350*/  SHF.L.U32 R21, R3.reuse, 0x3, RZ ;  /* 0x0000000303157819 */ /* 0x044fe200000006ff */
[----:B------:R-:W-:Y:S01]  /*4360*/  IMAD R20, R3, 0x7, RZ ;  /* 0x0000000703147824 */ /* 0x000fe200078e02ff */
[----:B------:R-:W-:Y:S01]  /*4370*/  LOP3.LUT R38, R9, 0x60, RZ, 0x3c, !PT ;  /* 0x0000006009267812 */ /* 0x000fe200078e3cff */
[C---:B---3--:R-:W-:Y:S01]  /*4380*/  IMAD R17, R3.reuse, 0x5, RZ ;  /* 0x0000000503117824 */ /* 0x048fe200078e02ff */
[----:B------:R-:W-:Y:S01]  /*4390*/  LOP3.LUT R16, R144, 0x18, R237, 0xfe, !PT ;  /* 0x0000001890107812 */ /* 0x000fe200078efeed */
[----:B----4-:R-:W-:Y:S01]  /*43a0*/  IMAD.WIDE R12, R3, 0x2, R154 ;  /* 0x00000002030c7825 */ /* 0x010fe200078e029a */
[----:B------:R-:W-:-:S04]  /*43b0*/  LOP3.LUT R3, R0, 0x40, RZ, 0x3c, !PT ;  /* 0x0000004000037812 */ /* 0x000fc800078e3cff */
[----:B------:R1:W-:Y:S04]  /*43c0*/  STL.64 [R1+0x7e8], R12 ;  /* 0x0007e80c01007387 */ /* 0x0003e80000100a00 */
[----:B------:R2:W-:Y:S04]  /*43d0*/  STL.64 [R1+0x7e0], R10 ;  /* 0x0007e00a01007387 */ /* 0x0005e80000100a00 */
[----:B------:R-:W-:Y:S01]  /*43e0*/  STL.64 [R1+0x7d8], R146 ;  /* 0x0007d89201007387 */ /* 0x000fe20000100a00 */
[----:B-1----:R-:W-:Y:S02]  /*43f0*/  IMAD.MOV.U32 R12, RZ, RZ, RZ ;  /* 0x000000ffff0c7224 */ /* 0x002fe400078e00ff */
[C---:B--2---:R-:W-:Y:S01]  /*4400*/  IMAD.SHL.U32 R10, R143.reuse, 0x2, RZ ;  /* 0x000000028f0a7824 */ /* 0x044fe200078e00ff */
[----:B------:R-:W-:Y:S01]  /*4410*/  LEA R11, R143, UR6, 0x2 ;  /* 0x000000068f0b7c11 */ /* 0x000fe2000f8e10ff */
[----:B------:R-:W-:Y:S01]  /*4420*/  IMAD.WIDE R142, R2, 0x2, R156 ;  /* 0x00000002028e7825 */ /* 0x000fe200078e029c */
[----:B------:R-:W-:-:S02]  /*4430*/  MOV R11, RZ ;  /* 0x000000ff000b7202 */ /* 0x000fc40000000f00 */
[C---:B------:R-:W-:Y:S02]  /*4440*/  LOP3.LUT R3, R10.reuse, 0x10, RZ, 0x3c, !PT ;  /* 0x000000100a037812 */ /* 0x040fe400078e3cff */
[C---:B------:R-:W-:Y:S01]  /*4450*/  LOP3.LUT R13, R10.reuse, 0x20, RZ, 0x3c, !PT ;  /* 0x000000200a0d7812 */ /* 0x040fe200078e3cff */
[----:B------:R1:W-:Y:S01]  /*4460*/  STL.64 [R1+0x7d0], R142 ;  /* 0x0007d08e01007387 */ /* 0x0003e20000100a00 */
[C---:B------:R-:W-:Y:S02]  /*4470*/  LOP3.LUT R14, R10.reuse, 0x30, RZ, 0x3c, !PT ;  /* 0x000000300a0e7812 */ /* 0x040fe400078e3cff */
[C---:B------:R-:W-:Y:S02]  /*4480*/  LOP3.LUT R3, R10.reuse, 0x40, RZ, 0x3c, !PT ;  /* 0x000000400a037812 */ /* 0x040fe400078e3cff */
[C---:B------:R-:W-:Y:S02]  /*4490*/  LOP3.LUT R13, R10.reuse, 0x50, RZ, 0x3c, !PT ;  /* 0x000000500a0d7812 */ /* 0x040fe400078e3cff */
[----:B------:R-:W-:-:S02]  /*44a0*/  LOP3.LUT R14, R10, 0x60, RZ, 0x3c, !PT ;  /* 0x000000600a0e7812 */ /* 0x000fc400078e3cff */
[----:B------:R-:W-:Y:S02]  /*44b0*/  LOP3.LUT R3, R10, 0x70, RZ, 0x3c, !PT ;  /* 0x000000700a037812 */ /* 0x000fe400078e3cff */
[----:B------:R-:W-:Y:S01]  /*44c0*/  LOP3.LUT R13, R237, R144, RZ, 0xfc, !PT ;  /* 0x00000090ed0d7212 */ /* 0x000fe200078efcff */
[----:B-1----:R-:W-:Y:S01]  /*44d0*/  IMAD.WIDE R142, R5, 0x2, R154 ;  /* 0x00000002058e7825 */ /* 0x002fe200078e029a */
[----:B------:R-:W-:Y:S02]  /*44e0*/  LOP3.LUT R14, R144, 0x8, R237, 0xfe, !PT ;  /* 0x00000008900e7812 */ /* 0x000fe400078efeed */
[----:B------:R-:W-:Y:S01]  /*44f0*/  LOP3.LUT R3, R9, 0x40, RZ, 0x3c, !PT ;  /* 0x0000004009037812 */ /* 0x000fe200078e3cff */
[----:B------:R-:W-:Y:S01]  /*4500*/  IMAD.WIDE R144, R4, 0x2, R154 ;  /* 0x0000000204907825 */ /* 0x000fe200078e029a */
[----:B------:R-:W-:Y:S02]  /*4510*/  LOP3.LUT R3, R8, 0x20, RZ, 0x3c, !PT ;  /* 0x0000002008037812 */ /* 0x000fe400078e3cff */
[----:B------:R-:W-:Y:S01]  /*4520*/  LOP3.LUT R237, R237, 0x18, RZ, 0xfc, !PT ;  /* 0x00000018eded7812 */ /* 0x000fe200078efcff */
[--C-:B------:R-:W-:Y:S01]  /*4530*/  IMAD.WIDE R2, R4, 0x2, R156.reuse ;  /* 0x0000000204027825 */ /* 0x100fe200078e029c */
[----:B------:R-:W-:Y:S02]  /*4540*/  STL.64 [R1+0x7c8], R144 ;  /* 0x0007c89001007387 */ /* 0x000fe40000100a00 */
[----:B------:R-:W-:Y:S01]  /*4550*/  LEA R237, R237, UR6, 0x4 ;  /* 0x00000006eded7c11 */ /* 0x000fe2000f8e20ff */
[----:B------:R-:W-:Y:S01]  /*4560*/  IMAD.WIDE R4, R5, 0x2, R156 ;  /* 0x0000000205047825 */ /* 0x000fe200078e029c */
[----:B------:R1:W-:Y:S03]  /*4570*/  STL.64 [R1+0x7c0], R2 ;  /* 0x0007c00201007387 */ /* 0x0003e60000100a00 */
[----:B------:R-:W-:Y:S01]  /*4580*/  IMAD.IADD R248, R248, 0x1, R237 ;  /* 0x00000001f8f87824 */ /* 0x000fe200078e02ed */
[----:B------:R2:W-:Y:S04]  /*4590*/  STL.64 [R1+0x7b8], R142 ;  /* 0x0007b88e01007387 */ /* 0x0005e80000100a00 */
[----:B------:R3:W-:Y:S01]  /*45a0*/  STL.64 [R1+0x7b0], R4 ;  /* 0x0007b00401007387 */ /* 0x0007e20000100a00 */
[----:B-1----:R-:W-:-:S04]  /*45b0*/  IMAD.WIDE R2, R17, 0x2, R154 ;  /* 0x0000000211027825 */ /* 0x002fc800078e029a */
[----:B--2---:R-:W-:Y:S01]  /*45c0*/  IMAD.WIDE R142, R17, 0x2, R156 ;  /* 0x00000002118e7825 */ /* 0x004fe200078e029c */
[----:B------:R1:W-:Y:S03]  /*45d0*/  STL.64 [R1+0x7a8], R2 ;  /* 0x0007a80201007387 */ /* 0x0003e60000100a00 */
[C---:B---3--:R-:W-:Y:S01]  /*45e0*/  IMAD.WIDE R4, R19.reuse, 0x2, R154 ;  /* 0x0000000213047825 */ /* 0x048fe200078e029a */
[----:B------:R-:W-:Y:S04]  /*45f0*/  STL.64 [R1+0x7a0], R142 ;  /* 0x0007a08e01007387 */ /* 0x000fe80000100a00 */
[----:B------:R2:W-:Y:S01]  /*4600*/  STL.64 [R1+0x798], R4 ;  /* 0x0007980401007387 */ /* 0x0005e20000100a00 */
[----:B-1----:R-:W-:-:S04]  /*4610*/  IMAD.WIDE R2, R19, 0x2, R156 ;  /* 0x0000000213027825 */ /* 0x002fc800078e029c */
[C---:B------:R-:W-:Y:S01]  /*4620*/  IMAD.WIDE R18, R20.reuse, 0x2, R154 ;  /* 0x0000000214127825 */ /* 0x040fe200078e029a */
[----:B------:R1:W-:Y:S03]  /*4630*/  STL.64 [R1+0x790], R2 ;  /* 0x0007900201007387 */ /* 0x0003e60000100a00 */
[----:B--2---:R-:W-:Y:S01]  /*4640*/  IMAD.WIDE R4, R20, 0x2, R156 ;  /* 0x0000000214047825 */ /* 0x004fe200078e029c */
[----:B------:R2:W-:Y:S04]  /*4650*/  STL.64 [R1+0x788], R18 ;  /* 0x0007881201007387 */ /* 0x0005e80000100a00 */
[----:B------:R3:W-:Y:S01]  /*4660*/  STL.64 [R1+0x780], R4 ;  /* 0x0007800401007387 */ /* 0x0007e20000100a00 */
[----:B-1----:R-:W-:-:S04]  /*4670*/  IMAD.WIDE R2, R21, 0x2, R154 ;  /* 0x0000000215027825 */ /* 0x002fc800078e029a */
[----:B--2---:R-:W-:Y:S01]  /*4680*/  IMAD.WIDE R18, R21, 0x2, R156 ;  /* 0x0000000215127825 */ /* 0x004fe200078e029c */
[----:B------:R1:W-:Y:S03]  /*4690*/  STL.64 [R1+0x778], R2 ;  /* 0x0007780201007387 */ /* 0x0003e60000100a00 */
[C---:B---3--:R-:W-:Y:S01]  /*46a0*/  IMAD.WIDE R4, R22.reuse, 0x2, R154 ;  /* 0x0000000216047825 */ /* 0x048fe200078e029a */
[----:B------:R2:W-:Y:S04]  /*46b0*/  STL.64 [R1+0x770], R18 ;  /* 0x0007701201007387 */ /* 0x0005e80000100a00 */
[----:B------:R3:W-:Y:S01]  /*46c0*/  STL.64 [R1+0x768], R4 ;  /* 0x0007680401007387 */ /* 0x0007e20000100a00 */
[----:B-1----:R-:W-:-:S04]  /*46d0*/  IMAD.WIDE R2, R22, 0x2, R156 ;  /* 0x0000000216027825 */ /* 0x002fc800078e029c */
[C---:B--2---:R-:W-:Y:S01]  /*46e0*/  IMAD.WIDE R18, R23.reuse, 0x2, R154 ;  /* 0x0000000217127825 */ /* 0x044fe200078e029a */
[----:B------:R1:W-:Y:S03]  /*46f0*/  STL.64 [R1+0x760], R2 ;  /* 0x0007600201007387 */ /* 0x0003e60000100a00 */
[----:B---3--:R-:W-:Y:S01]  /*4700*/  IMAD.WIDE R4, R23, 0x2, R156 ;  /* 0x0000000217047825 */ /* 0x008fe200078e029c */
        /* <DEDUP_REMOVED lines=212> */
[----:B-1----:R-:W-:-:S05]  /*5450*/  IMAD.WIDE R2, R141, 0x2, R156 ;  /* 0x000000028d027825 */ /* 0x002fca00078e029c */
[----:B0-----:R2:W-:Y:S02]  /*5460*/  STL.64 [R1+0x400], R2 ;  /* 0x0004000201007387 */ /* 0x0015e40000100a00 */
.L_x_1:
[----:B------:R-:W3:Y:S04]  /*5470*/  LDL.64 R34, [R1+0x7e0] ;  /* 0x0007e00001227983 */ /* 0x000ee80000100a00 */
[----:B--2---:R-:W2:Y:S04]  /*5480*/  LDL.64 R2, [R1+0x7e8] ;  /* 0x0007e80001027983 */ /* 0x004ea80000100a00 */
[----:B------:R-:W4:Y:S04]  /*5490*/  LDL.64 R38, [R1+0x7d0] ;  /* 0x0007d00001267983 */ /* 0x000f280000100a00 */
[----:B------:R-:W5:Y:S04]  /*54a0*/  LDL.64 R24, [R1+0x7c0] ;  /* 0x0007c00001187983 */ /* 0x000f680000100a00 */
[----:B------:R-:W5:Y:S04]  /*54b0*/  LDL.64 R22, [R1+0x7b8] ;  /* 0x0007b80001167983 */ /* 0x000f680000100a00 */
[----:B------:R-:W5:Y:S04]  /*54c0*/  LDL.64 R28, [R1+0x7a8] ;  /* 0x0007a800011c7983 */ /* 0x000f680000100a00 */
[----:B------:R-:W5:Y:S04]  /*54d0*/  LDL.64 R44, [R1+0x790] ;  /* 0x00079000012c7983 */ /* 0x000f680000100a00 */
[----:B------:R-:W5:Y:S04]  /*54e0*/  LDL.64 R20, [R1+0x7d8] ;  /* 0x0007d80001147983 */ /* 0x000f680000100a00 */
[----:B------:R-:W5:Y:S04]  /*54f0*/  LDL.64 R26, [R1+0x7c8] ;  /* 0x0007c800011a7983 */ /* 0x000f680000100a00 */
[----:B------:R-:W5:Y:S04]  /*5500*/  LDL.64 R36, [R1+0x7b0] ;  /* 0x0007b00001247983 */ /* 0x000f680000100a00 */
[----:B------:R-:W5:Y:S04]  /*5510*/  LDL.64 R32, [R1+0x7a0] ;  /* 0x0007a00001207983 */ /* 0x000f680000100a00 */
[----:B------:R-:W5:Y:S01]  /*5520*/  LDL.64 R42, [R1+0x788] ;  /* 0x00078800012a7983 */ /* 0x000f620000100a00 */
[----:B------:R-:W-:-:S03]  /*5530*/  IMAD.WIDE R18, R11, 0x2, R154 ;  /* 0x000000020b127825 */ /* 0x000fc600078e029a */
[----:B------:R-:W5:Y:S04]  /*5540*/  LDL.64 R30, [R1+0x798] ;  /* 0x00079800011e7983 */ /* 0x000f680000100a00 */
[----:B------:R4:W5:Y:S04]  /*5550*/  LDG.E.U16 R173, desc[UR10][R18.64] ;  /* 0x0000000a12ad7981 */ /* 0x000968000c1e1500 */
[----:B------:R-:W5:Y:S01]  /*5560*/  LDL.64 R46, [R1+0x770] ;  /* 0x00077000012e7983 */ /* 0x000f620000100a00 */
[----:B------:R-:W-:-:S03]  /*5570*/  IMAD.WIDE R4, R11, 0x2, R156 ;  /* 0x000000020b047825 */ /* 0x000fc600078e029c */
[----:B------:R-:W5:Y:S04]  /*5580*/  LDL.64 R112, [R1+0x740] ;  /* 0x0007400001707983 */ /* 0x000f680000100a00 */
[----:B------:R-:W5:Y:S04]  /*5590*/  LDG.E.U16 R171, desc[UR10][R4.64] ;  /* 0x0000000a04ab7981 */ /* 0x000f68000c1e1500 */
        /* <DEDUP_REMOVED lines=39> */
[----:B---3--:R-:W-:-:S03]  /*5810*/  IMAD.WIDE R144, R11, 0x2, R34 ;  /* 0x000000020b907825 */ /* 0x008fc600078e0222 */
[----:B------:R-:W3:Y:S01]  /*5820*/  LDL.64 R34, [R1+0x780] ;  /* 0x0007800001227983 */ /* 0x000ee20000100a00 */
[----:B--2---:R-:W-:-:S03]  /*5830*/  IMAD.WIDE R2, R11, 0x2, R2 ;  /* 0x000000020b027825 */ /* 0x004fc600078e0202 */
[----:B------:R-:W2:Y:S01]  /*5840*/  LDG.E.U16 R144, desc[UR10][R144.64] ;  /* 0x0000000a90907981 */ /* 0x000ea2000c1e1500 */
[----:B----4-:R-:W-:-:S03]  /*5850*/  IMAD.WIDE R18, R11, 0x2, R38 ;  /* 0x000000020b127825 */ /* 0x010fc600078e0226 */
[----:B------:R-:W4:Y:S04]  /*5860*/  LDL.64 R38, [R1+0x778] ;  /* 0x0007780001267983 */ /* 0x000f280000100a00 */
[----:B------:R0:W2:Y:S01]  /*5870*/  LDG.E.U16 R169, desc[UR10][R2.64] ;  /* 0x0000000a02a97981 */ /* 0x0000a2000c1e1500 */
[----:B-----5:R-:W-:-:S03]  /*5880*/  IMAD.WIDE R22, R11, 0x2, R22 ;  /* 0x000000020b167825 */ /* 0x020fc600078e0216 */
[----:B------:R1:W5:Y:S04]  /*5890*/  LDG.E.U16 R134, desc[UR10][R18.64] ;  /* 0x0000000a12867981 */ /* 0x000368000c1e1500 */
[----:B------:R1:W2:Y:S01]  /*58a0*/  LDG.E.U16 R115, desc[UR10][R22.64] ;  /* 0x0000000a16737981 */ /* 0x0002a2000c1e1500 */
[----:B0-----:R-:W-:-:S03]  /*58b0*/  IMAD.WIDE R2, R11, 0x2, R24 ;  /* 0x000000020b027825 */ /* 0x001fc600078e0218 */
[----:B------:R-:W2:Y:S01]  /*58c0*/  LDL.64 R24, [R1+0x760] ;  /* 0x0007600001187983 */ /* 0x000ea20000100a00 */
[----:B-1----:R-:W-:-:S03]  /*58d0*/  IMAD.WIDE R18, R11, 0x2, R28 ;  /* 0x000000020b127825 */ /* 0x002fc600078e021c */
[----:B------:R-:W5:Y:S01]  /*58e0*/  LDL.64 R28, [R1+0x750] ;  /* 0x00075000011c7983 */ /* 0x000f620000100a00 */
[----:B------:R-:W-:-:S03]  /*58f0*/  IMAD.WIDE R22, R11, 0x2, R44 ;  /* 0x000000020b167825 */ /* 0x000fc600078e022c */
[----:B------:R-:W5:Y:S01]  /*5900*/  LDL.64 R44, [R1+0x738] ;  /* 0x00073800012c7983 */ /* 0x000f620000100a00 */
[----:B------:R-:W-:-:S03]  /*5910*/  IMAD.WIDE R20, R11, 0x2, R20 ;  /* 0x000000020b147825 */ /* 0x000fc600078e0214 */
[----:B------:R-:W5:Y:S01]  /*5920*/  LDG.E.U16 R124, desc[UR10][R2.64] ;  /* 0x0000000a027c7981 */ /* 0x000f62000c1e1500 */
[----:B------:R-:W-:-:S03]  /*5930*/  IMAD.WIDE R4, R11, 0x2, R26 ;  /* 0x000000020b047825 */ /* 0x000fc600078e021a */
[----:B------:R0:W5:Y:S04]  /*5940*/  LDG.E.U16 R135, desc[UR10][R20.64] ;  /* 0x0000000a14877981 */ /* 0x000168000c1e1500 */
[----:B------:R1:W5:Y:S04]  /*5950*/  LDG.E.U16 R125, desc[UR10][R4.64] ;  /* 0x0000000a047d7981 */ /* 0x000368000c1e1500 */
[----:B------:R-:W5:Y:S01]  /*5960*/  LDL.64 R26, [R1+0x768] ;  /* 0x00076800011a7983 */ /* 0x000f620000100a00 */
[----:B0-----:R-:W-:-:S03]  /*5970*/  IMAD.WIDE R20, R11, 0x2, R36 ;  /* 0x000000020b147825 */ /* 0x001fc600078e0224 */
[----:B------:R-:W5:Y:S01]  /*5980*/  LDL.64 R36, [R1+0x758] ;  /* 0x0007580001247983 */ /* 0x000f620000100a00 */
[----:B-1----:R-:W-:-:S03]  /*5990*/  IMAD.WIDE R4, R11, 0x2, R32 ;  /* 0x000000020b047825 */ /* 0x002fc600078e0220 */
[----:B------:R0:W5:Y:S04]  /*59a0*/  LDG.E.U16 R114, desc[UR10][R20.64] ;  /* 0x0000000a14727981 */ /* 0x000168000c1e1500 */
[----:B------:R-:W5:Y:S01]  /*59b0*/  LDL.64 R32, [R1+0x748] ;  /* 0x0007480001207983 */ /* 0x000f620000100a00 */
[----:B------:R-:W-:-:S03]  /*59c0*/  IMAD.WIDE R2, R11, 0x2, R30 ;  /* 0x000000020b027825 */ /* 0x000fc600078e021e */
[----:B------:R-:W5:Y:S01]  /*59d0*/  LDG.E.U16 R41, desc[UR10][R18.64] ;  /* 0x0000000a12297981 */ /* 0x000f62000c1e1500 */
[----:B0-----:R-:W-:-:S03]  /*59e0*/  IMAD.WIDE R20, R11, 0x2, R42 ;  /* 0x000000020b147825 */ /* 0x001fc600078e022a */
[----:B------:R-:W5:Y:S04]  /*59f0*/  LDL.64 R42, [R1+0x730] ;  /* 0x00073000012a7983 */ /* 0x000f680000100a00 */
[----:B------:R-:W5:Y:S04]  /*5a00*/  LDG.E.U16 R31, desc[UR10][R2.64] ;  /* 0x0000000a021f7981 */ /* 0x000f68000c1e1500 */
[----:B------:R-:W5:Y:S04]  /*5a10*/  LDG.E.U16 R21, desc[UR10][R20.64] ;  /* 0x0000000a14157981 */ /* 0x000f68000c1e1500 */
[----:B------:R0:W5:Y:S04]  /*5a20*/  LDG.E.U16 R40, desc[UR10][R4.64] ;  /* 0x0000000a04287981 */ /* 0x000168000c1e1500 */
[----:B------:R-:W5:Y:S01]  /*5a30*/  LDG.E.U16 R30, desc[UR10][R22.64] ;  /* 0x0000000a161e7981 */ /* 0x000f62000c1e1500 */
[----:B0-----:R-:W-:-:S03]  /*5a40*/  IMAD.WIDE R4, R11, 0x2, R46 ;  /* 0x000000020b047825 */ /* 0x001fc600078e022e */
[----:B------:R-:W5:Y:S04]  /*5a50*/  LDL.64 R46, [R1+0x708] ;  /* 0x00070800012e7983 */ /* 0x000f680000100a00 */
[----:B------:R-:W5:Y:S01]  /*5a60*/  LDG.E.U16 R151, desc[UR10][R4.64] ;  /* 0x0000000a04977981 */ /* 0x000f62000c1e1500 */
[----:B---3--:R-:W-:-:S03]  /*5a70*/  IMAD.WIDE R18, R11, 0x2, R34 ;  /* 0x000000020b127825 */ /* 0x008fc600078e0222 */
[----:B------:R-:W3:Y:S04]  /*5a80*/  LDL.64 R34, [R1+0x728] ;  /* 0x0007280001227983 */ /* 0x000ee80000100a00 */
[----:B------:R5:W3:Y:S01]  /*5a90*/  LDG.E.U16 R20, desc[UR10][R18.64] ;  /* 0x0000000a12147981 */ /* 0x000ae2000c1e1500 */
[----:B----4-:R-:W-:-:S03]  /*5aa0*/  IMAD.WIDE R2, R11, 0x2, R38 ;  /* 0x000000020b027825 */ /* 0x010fc600078e0226 */
[----:B------:R-:W4:Y:S04]  /*5ab0*/  LDL.64 R38, [R1+0x720] ;  /* 0x0007200001267983 */ /* 0x000f280000100a00 */
[----:B------:R-:W4:Y:S01]  /*5ac0*/  LDG.E.U16 R2, desc[UR10][R2.64] ;  /* 0x0000000a02027981 */ /* 0x000f22000c1e1500 */
[----:B--2---:R-:W-:-:S04]  /*5ad0*/  IMAD.WIDE R24, R11, 0x2, R24 ;  /* 0x000000020b187825 */ /* 0x004fc800078e0218 */
[C---:B-----5:R-:W-:Y:S01]  /*5ae0*/  IMAD.WIDE R18, R11.reuse, 0x2, R28 ;  /* 0x000000020b127825 */ /* 0x060fe200078e021c */
[----:B------:R0:W2:Y:S04]  /*5af0*/  LDG.E.U16 R142, desc[UR10][R24.64] ;  /* 0x0000000a188e7981 */ /* 0x0000a8000c1e1500 */
[----:B------:R-:W5:Y:S04]  /*5b00*/  LDL.64 R28, [R1+0x6f8] ;  /* 0x0006f800011c7983 */ /* 0x000f680000100a00 */
[----:B------:R-:W2:Y:S01]  /*5b10*/  LDG.E.U16 R132, desc[UR10][R18.64] ;  /* 0x0000000a12847981 */ /* 0x000ea2000c1e1500 */
[----:B0-----:R-:W-:-:S03]  /*5b20*/  IMAD.WIDE R24, R11, 0x2, R44 ;  /* 0x000000020b187825 */ /* 0x001fc600078e022c */
[----:B------:R-:W2:Y:S01]  /*5b30*/  LDL.64 R44, [R1+0x6e0] ;  /* 0x0006e000012c7983 */ /* 0x000ea20000100a00 */
[----:B------:R-:W-:-:S03]  /*5b40*/  IMAD.WIDE R22, R11, 0x2, R36 ;  /* 0x000000020b167825 */ /* 0x000fc600078e0224 */
[----:B------:R-:W2:Y:S04]  /*5b50*/  LDL.64 R36, [R1+0x700] ;  /* 0x0007000001247983 */ /* 0x000ea80000100a00 */
[----:B------:R0:W2:Y:S01]  /*5b60*/  LDG.E.U16 R133, desc[UR10][R22.64] ;  /* 0x0000000a16857981 */ /* 0x0000a2000c1e1500 */
[----:B------:R-:W-:-:S03]  /*5b70*/  IMAD.WIDE R4, R11, 0x2, R32 ;  /* 0x000000020b047825 */ /* 0x000fc600078e0220 */
[----:B------:R-:W2:Y:S01]  /*5b80*/  LDL.64 R32, [R1+0x6f0] ;  /* 0x0006f00001207983 */ /* 0x000ea20000100a00 */
[----:B------:R-:W-:-:S03]  /*5b90*/  IMAD.WIDE R26, R11, 0x2, R26 ;  /* 0x000000020b1a7825 */ /* 0x000fc600078e021a */
[----:B------:R-:W2:Y:S01]  /*5ba0*/  LDG.E.U16 R123, desc[UR10][R4.64] ;  /* 0x0000000a047b7981 */ /* 0x000ea2000c1e1500 */
[----:B0-----:R-:W-:-:S03]  /*5bb0*/  IMAD.WIDE R22, R11, 0x2, R42 ;  /* 0x000000020b167825 */ /* 0x001fc600078e022a */
[----:B------:R-:W2:Y:S04]  /*5bc0*/  LDL.64 R42, [R1+0x6d8] ;  /* 0x0006d800012a7983 */ /* 0x000ea80000100a00 */
[----:B------:R0:W2:Y:S02]  /*5bd0*/  LDG.E.U16 R143, desc[UR10][R26.64] ;  /* 0x0000000a1a8f7981 */ /* 0x0000a4000c1e1500 */
[C---:B0-----:R-:W-:Y:S02]  /*5be0*/  IMAD.WIDE R26, R11.reuse, 0x2, R112 ;  /* 0x000000020b1a7825 */ /* 0x041fe400078e0270 */
[----:B------:R0:W2:Y:S04]  /*5bf0*/  LDG.E.U16 R113, desc[UR10][R24.64] ;  /* 0x0000000a18717981 */ /* 0x0000a8000c1e1500 */
[----:B------:R1:W2:Y:S04]  /*5c00*/  LDG.E.U16 R122, desc[UR10][R26.64] ;  /* 0x0000000a1a7a7981 */ /* 0x0002a8000c1e1500 */
[----:B------:R-:W2:Y:S01]  /*5c10*/  LDG.E.U16 R112, desc[UR10][R22.64] ;  /* 0x0000000a16707981 */ /* 0x000ea2000c1e1500 */
[----:B0-----:R-:W-:-:S03]  /*5c20*/  IMAD.WIDE R24, R11, 0x2, R116 ;  /* 0x000000020b187825 */ /* 0x001fc600078e0274 */
[----:B------:R-:W2:Y:S01]  /*5c30*/  LDL.64 R116, [R1+0x6b8] ;  /* 0x0006b80001747983 */ /* 0x000ea20000100a00 */
[----:B-1----:R-:W-:-:S03]  /*5c40*/  IMAD.WIDE R26, R11, 0x2, R120 ;  /* 0x000000020b1a7825 */ /* 0x002fc600078e0278 */
[----:B------:R-:W2:Y:S01]  /*5c50*/  LDL.64 R120, [R1+0x6c0] ;  /* 0x0006c00001787983 */ /* 0x000ea20000100a00 */
[----:B---3--:R-:W-:-:S03]  /*5c60*/  IMAD.WIDE R18, R11, 0x2, R34 ;  /* 0x000000020b127825 */ /* 0x008fc600078e0222 */
[----:B------:R-:W3:Y:S01]  /*5c70*/  LDL.64 R34, [R1+0x6d0] ;  /* 0x0006d00001227983 */ /* 0x000ee20000100a00 */
[----:B----4-:R-:W-:-:S03]  /*5c80*/  IMAD.WIDE R4, R11, 0x2, R38 ;  /* 0x000000020b047825 */ /* 0x010fc600078e0226 */
[----:B------:R0:W4:Y:S04]  /*5c90*/  LDG.E.U16 R39, desc[UR10][R18.64] ;  /* 0x0000000a12277981 */ /* 0x000128000c1e1500 */
[----:B------:R5:W4:Y:S01]  /*5ca0*/  LDG.E.U16 R38, desc[UR10][R4.64] ;  /* 0x0000000a04267981 */ /* 0x000b22000c1e1500 */
[----:B0-----:R-:W-:-:S03]  /*5cb0*/  IMAD.WIDE R18, R11, 0x2, R46 ;  /* 0x000000020b127825 */ /* 0x001fc600078e022e */
[----:B------:R-:W4:Y:S04]  /*5cc0*/  LDL.64 R46, [R1+0x6b0] ;  /* 0x0006b000012e7983 */ /* 0x000f280000100a00 */
[----:B------:R-:W4:Y:S01]  /*5cd0*/  LDG.E.U16 R19, desc[UR10][R18.64] ;  /* 0x0000000a12137981 */ /* 0x000f22000c1e1500 */
[----:B-----5:R-:W-:-:S03]  /*5ce0*/  IMAD.WIDE R4, R11, 0x2, R28 ;  /* 0x000000020b047825 */ /* 0x020fc600078e021c */
[----:B------:R0:W5:Y:S04]  /*5cf0*/  LDG.E.U16 R29, desc[UR10][R26.64] ;  /* 0x0000000a1a1d7981 */ /* 0x000168000c1e1500 */
[----:B------:R2:W5:Y:S04]  /*5d00*/  LDG.E.U16 R28, desc[UR10][R24.64] ;  /* 0x0000000a181c7981 */ /* 0x000568000c1e1500 */
[----:B------:R-:W5:Y:S01]  /*5d10*/  LDG.E.U16 R150, desc[UR10][R4.64] ;  /* 0x0000000a04967981 */ /* 0x000f62000c1e1500 */
[----:B0-----:R-:W-:-:S03]  /*5d20*/  IMAD.WIDE R26, R11, 0x2, R118 ;  /* 0x000000020b1a7825 */ /* 0x001fc600078e0276 */
[----:B------:R-:W5:Y:S01]  /*5d30*/  LDL.64 R118, [R1+0x690] ;  /* 0x0006900001767983 */ /* 0x000f620000100a00 */
[----:B--2---:R-:W-:-:S03]  /*5d40*/  IMAD.WIDE R24, R11, 0x2, R44 ;  /* 0x000000020b187825 */ /* 0x004fc600078e022c */
[----:B------:R-:W2:Y:S01]  /*5d50*/  LDL.64 R44, [R1+0x688] ;  /* 0x00068800012c7983 */ /* 0x000ea20000100a00 */
[----:B------:R-:W-:-:S03]  /*5d60*/  IMAD.WIDE R22, R11, 0x2, R36 ;  /* 0x000000020b167825 */ /* 0x000fc600078e0224 */
[----:B------:R-:W2:Y:S04]  /*5d70*/  LDG.E.U16 R140, desc[UR10][R24.64] ;  /* 0x0000000a188c7981 */ /* 0x000ea8000c1e1500 */
[----:B------:R0:W2:Y:S01]  /*5d80*/  LDG.E.U16 R18, desc[UR10][R22.64] ;  /* 0x0000000a16127981 */ /* 0x0000a2000c1e1500 */
[----:B------:R-:W-:-:S03]  /*5d90*/  IMAD.WIDE R32, R11, 0x2, R32 ;  /* 0x000000020b207825 */ /* 0x000fc600078e0220 */
[----:B------:R-:W2:Y:S04]  /*5da0*/  LDL.64 R36, [R1+0x6a8] ;  /* 0x0006a80001247983 */ /* 0x000ea80000100a00 */
[----:B------:R1:W2:Y:S01]  /*5db0*/  LDG.E.U16 R149, desc[UR10][R32.64] ;  /* 0x0000000a20957981 */ /* 0x0002a2000c1e1500 */
[----:B0-----:R-:W-:-:S03]  /*5dc0*/  IMAD.WIDE R22, R11, 0x2, R42 ;  /* 0x000000020b167825 */ /* 0x001fc600078e022a */
[----:B------:R0:W2:Y:S04]  /*5dd0*/  LDG.E.U16 R141, desc[UR10][R26.64] ;  /* 0x0000000a1a8d7981 */ /* 0x0000a8000c1e1500 */
[----:B------:R-:W2:Y:S01]  /*5de0*/  LDL.64 R42, [R1+0x678] ;  /* 0x00067800012a7983 */ /* 0x000ea20000100a00 */
[----:B-1----:R-:W-:-:S03]  /*5df0*/  IMAD.WIDE R32, R11, 0x2, R126 ;  /* 0x000000020b207825 */ /* 0x002fc600078e027e */
[----:B------:R-:W2:Y:S04]  /*5e00*/  LDL.64 R126, [R1+0x650] ;  /* 0x00065000017e7983 */ /* 0x000ea80000100a00 */
[----:B------:R4:W2:Y:S01]  /*5e10*/  LDG.E.U16 R131, desc[UR10][R22.64] ;  /* 0x0000000a16837981 */ /* 0x0008a2000c1e1500 */
[----:B------:R-:W-:-:S03]  /*5e20*/  IMAD.WIDE R24, R11, 0x2, R116 ;  /* 0x000000020b187825 */ /* 0x000fc600078e0274 */
[----:B------:R-:W2:Y:S01]  /*5e30*/  LDL.64 R116, [R1+0x640] ;  /* 0x0006400001747983 */ /* 0x000ea20000100a00 */
[----:B---3--:R-:W-:-:S03]  /*5e40*/  IMAD.WIDE R4, R11, 0x2, R34 ;  /* 0x000000020b047825 */ /* 0x008fc600078e0222 */
[----:B------:R-:W3:Y:S01]  /*5e50*/  LDL.64 R34, [R1+0x670] ;  /* 0x0006700001227983 */ /* 0x000ee20000100a00 */
[----:B0-----:R-:W-:-:S03]  /*5e60*/  IMAD.WIDE R26, R11, 0x2, R120 ;  /* 0x000000020b1a7825 */ /* 0x001fc600078e0278 */
[----:B------:R-:W3:Y:S04]  /*5e70*/  LDG.E.U16 R121, desc[UR10][R32.64] ;  /* 0x0000000a20797981 */ /* 0x000ee8000c1e1500 */
[----:B------:R-:W3:Y:S04]  /*5e80*/  LDG.E.U16 R120, desc[UR10][R26.64] ;  /* 0x0000000a1a787981 */ /* 0x000ee8000c1e1500 */
[----:B------:R-:W3:Y:S01]  /*5e90*/  LDG.E.U16 R130, desc[UR10][R4.64] ;  /* 0x0000000a04827981 */ /* 0x000ee2000c1e1500 */
[----:B----4-:R-:W-:-:S03]  /*5ea0*/  IMAD.WIDE R22, R11, 0x2, R46 ;  /* 0x000000020b167825 */ /* 0x010fc600078e022e */
[----:B------:R5:W4:Y:S04]  /*5eb0*/  LDG.E.U16 R47, desc[UR10][R24.64] ;  /* 0x0000000a182f7981 */ /* 0x000b28000c1e1500 */
[----:B------:R2:W4:Y:S01]  /*5ec0*/  LDG.E.U16 R46, desc[UR10][R22.64] ;  /* 0x0000000a162e7981 */ /* 0x000522000c1e1500 */
[----:B-----5:R-:W-:-:S03]  /*5ed0*/  IMAD.WIDE R24, R11, 0x2, R118 ;  /* 0x000000020b187825 */ /* 0x020fc600078e0276 */
[----:B------:R-:W5:Y:S01]  /*5ee0*/  LDL.64 R118, [R1+0x638] ;  /* 0x0006380001767983 */ /* 0x000f620000100a00 */
[----:B--2---:R-:W-:-:S03]  /*5ef0*/  IMAD.WIDE R22, R11, 0x2, R44 ;  /* 0x000000020b167825 */ /* 0x004fc600078e022c */
[----:B------:R-:W2:Y:S01]  /*5f00*/  LDL.64 R44, [R1+0x630] ;  /* 0x00063000012c7983 */ /* 0x000ea20000100a00 */
[----:B------:R-:W-:-:S03]  /*5f10*/  IMAD.WIDE R26, R11, 0x2, R158 ;  /* 0x000000020b1a7825 */ /* 0x000fc600078e029e */
[----:B------:R-:W4:Y:S01]  /*5f20*/  LDL.64 R158, [R1+0x608] ;  /* 0x00060800019e7983 */ /* 0x000f220000100a00 */
[----:B------:R-:W-:-:S03]  /*5f30*/  IMAD.WIDE R32, R11, 0x2, R160 ;  /* 0x000000020b207825 */ /* 0x000fc600078e02a0 */
[----:B------:R-:W4:Y:S01]  /*5f40*/  LDG.E.U16 R27, desc[UR10][R26.64] ;  /* 0x0000000a1a1b7981 */ /* 0x000f22000c1e1500 */
[----:B------:R-:W-:-:S03]  /*5f50*/  IMAD.WIDE R42, R11, 0x2, R42 ;  /* 0x000000020b2a7825 */ /* 0x000fc600078e022a */
[----:B------:R0:W4:Y:S04]  /*5f60*/  LDG.E.U16 R26, desc[UR10][R24.64] ;  /* 0x0000000a181a7981 */ /* 0x000128000c1e1500 */
[----:B------:R1:W4:Y:S01]  /*5f70*/  LDG.E.U16 R148, desc[UR10][R42.64] ;  /* 0x0000000a2a947981 */ /* 0x000322000c1e1500 */
[----:B------:R-:W-:-:S03]  /*5f80*/  IMAD.WIDE R4, R11, 0x2, R36 ;  /* 0x000000020b047825 */ /* 0x000fc600078e0224 */
[----:B------:R1:W4:Y:S01]  /*5f90*/  LDG.E.U16 R36, desc[UR10][R32.64] ;  /* 0x0000000a20247981 */ /* 0x000322000c1e1500 */
[----:B0-----:R-:W-:-:S03]  /*5fa0*/  IMAD.WIDE R24, R11, 0x2, R138 ;  /* 0x000000020b187825 */ /* 0x001fc600078e028a */
[----:B------:R-:W4:Y:S01]  /*5fb0*/  LDL.64 R160, [R1+0x610] ;  /* 0x0006100001a07983 */ /* 0x000f220000100a00 */
[----:B-1----:R-:W-:-:S03]  /*5fc0*/  IMAD.WIDE R42, R11, 0x2, R126 ;  /* 0x000000020b2a7825 */ /* 0x002fc600078e027e */
[----:B------:R-:W4:Y:S01]  /*5fd0*/  LDL.64 R126, [R1+0x600] ;  /* 0x00060000017e7983 */ /* 0x000f220000100a00 */
[----:B------:R-:W-:-:S03]  /*5fe0*/  IMAD.WIDE R32, R11, 0x2, R146 ;  /* 0x000000020b207825 */ /* 0x000fc600078e0292 */
[----:B------:R-:W4:Y:S04]  /*5ff0*/  LDG.E.U16 R37, desc[UR10][R4.64] ;  /* 0x0000000a04257981 */ /* 0x000f28000c1e1500 */
[----:B------:R0:W4:Y:S04]  /*6000*/  LDG.E.U16 R139, desc[UR10][R32.64] ;  /* 0x0000000a208b7981 */ /* 0x000128000c1e1500 */
[----:B------:R1:W4:Y:S04]  /*6010*/  LDG.E.U16 R17, desc[UR10][R22.64] ;  /* 0x0000000a16117981 */ /* 0x000328000c1e1500 */
[----:B------:R-:W4:Y:S01]  /*6020*/  LDG.E.U16 R138, desc[UR10][R24.64] ;  /* 0x0000000a188a7981 */ /* 0x000f22000c1e1500 */
[----:B0-----:R-:W-:-:S03]  /*6030*/  IMAD.WIDE R32, R11, 0x2, R116 ;  /* 0x000000020b207825 */ /* 0x001fc600078e0274 */
[----:B------:R-:W4:Y:S01]  /*6040*/  LDL.64 R116, [R1+0x5f8] ;  /* 0x0005f80001747983 */ /* 0x000f220000100a00 */
[----:B------:R-:W-:-:S03]  /*6050*/  IMAD.WIDE R4, R11, 0x2, R152 ;  /* 0x000000020b047825 */ /* 0x000fc600078e0298 */
[----:B------:R-:W4:Y:S01]  /*6060*/  LDL.64 R152, [R1+0x5e8] ;  /* 0x0005e80001987983 */ /* 0x000f220000100a00 */
[----:B-1----:R-:W-:-:S03]  /*6070*/  IMAD.WIDE R22, R11, 0x2, R128 ;  /* 0x000000020b167825 */ /* 0x002fc600078e0280 */
[----:B------:R-:W4:Y:S04]  /*6080*/  LDG.E.U16 R128, desc[UR10][R42.64] ;  /* 0x0000000a2a807981 */ /* 0x000f28000c1e1500 */
[----:B------:R-:W4:Y:S04]  /*6090*/  LDG.E.U16 R129, desc[UR10][R22.64] ;  /* 0x0000000a16817981 */ /* 0x000f28000c1e1500 */
[----:B------:R-:W4:Y:S01]  /*60a0*/  LDG.E.U16 R5, desc[UR10][R4.64] ;  /* 0x0000000a04057981 */ /* 0x000f22000c1e1500 */
[----:B---3--:R-:W-:-:S05]  /*60b0*/  IMAD.WIDE R34, R11, 0x2, R34 ;  /* 0x000000020b227825 */ /* 0x008fca00078e0222 */
[----:B------:R0:W3:Y:S02]  /*60c0*/  LDG.E.U16 R147, desc[UR10][R34.64] ;  /* 0x0000000a22937981 */ /* 0x0000e4000c1e1500 */
[C---:B0-----:R-:W-:Y:S02]  /*60d0*/  IMAD.WIDE R34, R11.reuse, 0x2, R136 ;  /* 0x000000020b227825 */ /* 0x041fe400078e0288 */
[----:B------:R-:W3:Y:S02]  /*60e0*/  LDL.64 R136, [R1+0x5e0] ;  /* 0x0005e00001887983 */ /* 0x000ee40000100a00 */
[C---:B-----5:R-:W-:Y:S02]  /*60f0*/  IMAD.WIDE R24, R11.reuse, 0x2, R118 ;  /* 0x000000020b187825 */ /* 0x060fe400078e0276 */
[----:B------:R0:W5:Y:S02]  /*6100*/  LDG.E.U16 R119, desc[UR10][R34.64] ;  /* 0x0000000a22777981 */ /* 0x000164000c1e1500 */
[----:B--2---:R-:W-:-:S02]  /*6110*/  IMAD.WIDE R22, R11, 0x2, R44 ;  /* 0x000000020b167825 */ /* 0x004fc400078e022c */
[----:B------:R1:W2:Y:S02]  /*6120*/  LDG.E.U16 R45, desc[UR10][R24.64] ;  /* 0x0000000a182d7981 */ /* 0x0002a4000c1e1500 */
[C---:B------:R-:W-:Y:S02]  /*6130*/  IMAD.WIDE R42, R11.reuse, 0x2, R176 ;  /* 0x000000020b2a7825 */ /* 0x040fe400078e02b0 */
[----:B------:R-:W2:Y:S02]  /*6140*/  LDL.64 R176, [R1+0x5a8] ;  /* 0x0005a80001b07983 */ /* 0x000ea40000100a00 */
[C---:B0-----:R-:W-:Y:S02]  /*6150*/  IMAD.WIDE R34, R11.reuse, 0x2, R162 ;  /* 0x000000020b227825 */ /* 0x041fe400078e02a2 */
[----:B------:R-:W2:Y:S02]  /*6160*/  LDL.64 R162, [R1+0x5c0] ;  /* 0x0005c00001a27983 */ /* 0x000ea40000100a00 */
[----:B-1----:R-:W-:-:S02]  /*6170*/  IMAD.WIDE R24, R11, 0x2, R174 ;  /* 0x000000020b187825 */ /* 0x002fc400078e02ae */
[----:B------:R-:W2:Y:S04]  /*6180*/  LDL.64 R174, [R1+0x598] ;  /* 0x0005980001ae7983 */ /* 0x000ea80000100a00 */
[----:B------:R4:W5:Y:S04]  /*6190*/  LDG.E.U16 R44, desc[UR10][R22.64] ;  /* 0x0000000a162c7981 */ /* 0x000968000c1e1500 */
[----:B------:R-:W5:Y:S04]  /*61a0*/  LDG.E.U16 R118, desc[UR10][R32.64] ;  /* 0x0000000a20767981 */ /* 0x000f68000c1e1500 */
[----:B------:R-:W5:Y:S01]  /*61b0*/  LDG.E.U16 R35, desc[UR10][R34.64] ;  /* 0x0000000a22237981 */ /* 0x000f62000c1e1500 */
[----:B----4-:R-:W-:-:S03]  /*61c0*/  IMAD.WIDE R22, R11, 0x2, R158 ;  /* 0x000000020b167825 */ /* 0x010fc600078e029e */
[----:B------:R-:W4:Y:S04]  /*61d0*/  LDL.64 R158, [R1+0x5a0] ;  /* 0x0005a000019e7983 */ /* 0x000f280000100a00 */
[----:B------:R-:W4:Y:S01]  /*61e0*/  LDG.E.U16 R4, desc[UR10][R22.64] ;  /* 0x0000000a16047981 */ /* 0x000f22000c1e1500 */
[----:B------:R-:W-:-:S03]  /*61f0*/  IMAD.WIDE R126, R11, 0x2, R126 ;  /* 0x000000020b7e7825 */ /* 0x000fc600078e027e */
[----:B------:R-:W5:Y:S04]  /*6200*/  LDG.E.U16 R34, desc[UR10][R42.64] ;  /* 0x0000000a2a227981 */ /* 0x000f68000c1e1500 */
[----:B------:R0:W5:Y:S04]  /*6210*/  LDG.E.U16 R3, desc[UR10][R126.64] ;  /* 0x0000000a7e037981 */ /* 0x000168000c1e1500 */
[----:B------:R-:W5:Y:S01]  /*6220*/  LDG.E.U16 R25, desc[UR10][R24.64] ;  /* 0x0000000a18197981 */ /* 0x000f62000c1e1500 */
[----:B0-----:R-:W-:-:S03]  /*6230*/  IMAD.WIDE R126, R11, 0x2, R180 ;  /* 0x000000020b7e7825 */ /* 0x001fc600078e02b4 */
[----:B------:R-:W5:Y:S01]  /*6240*/  LDL.64 R180, [R1+0x580] ;  /* 0x0005800001b47983 */ /* 0x000f620000100a00 */
[----:B------:R-:W-:-:S03]  /*6250*/  IMAD.WIDE R32, R11, 0x2, R160 ;  /* 0x000000020b207825 */ /* 0x000fc600078e02a0 */
[----:B------:R-:W5:Y:S01]  /*6260*/  LDL.64 R160, [R1+0x5b0] ;  /* 0x0005b00001a07983 */ /* 0x000f620000100a00 */
[----:B------:R-:W-:-:S03]  /*6270*/  IMAD.WIDE R116, R11, 0x2, R116 ;  /* 0x000000020b747825 */ /* 0x000fc600078e0274 */
[----:B------:R0:W5:Y:S01]  /*6280*/  LDG.E.U16 R24, desc[UR10][R32.64] ;  /* 0x0000000a20187981 */ /* 0x000162000c1e1500 */
[----:B------:R-:W-:-:S03]  /*6290*/  IMAD.WIDE R42, R11, 0x2, R182 ;  /* 0x000000020b2a7825 */ /* 0x000fc600078e02b6 */
[----:B------:R1:W5:Y:S04]  /*62a0*/  LDG.E.U16 R146, desc[UR10][R116.64] ;  /* 0x0000000a74927981 */ /* 0x000368000c1e1500 */
[----:B------:R1:W5:Y:S01]  /*62b0*/  LDG.E.U16 R145, desc[UR10][R42.64] ;  /* 0x0000000a2a917981 */ /* 0x000362000c1e1500 */
[----:B0-----:R-:W-:-:S03]  /*62c0*/  IMAD.WIDE R32, R11, 0x2, R152 ;  /* 0x000000020b207825 */ /* 0x001fc600078e0298 */
[----:B------:R-:W5:Y:S01]  /*62d0*/  LDL.64 R152, [R1+0x590] ;  /* 0x0005900001987983 */ /* 0x000f620000100a00 */
[----:B-1----:R-:W-:-:S03]  /*62e0*/  IMAD.WIDE R116, R11, 0x2, R166 ;  /* 0x000000020b747825 */ /* 0x002fc600078e02a6 */
[----:B------:R-:W5:Y:S01]  /*62f0*/  LDL.64 R166, [R1+0x578] ;  /* 0x0005780001a67983 */ /* 0x000f620000100a00 */
[----:B------:R-:W-:-:S03]  /*6300*/  IMAD.WIDE R42, R11, 0x2, R164 ;  /* 0x000000020b2a7825 */ /* 0x000fc600078e02a4 */
[----:B------:R-:W5:Y:S04]  /*6310*/  LDL.64 R164, [R1+0x568] ;  /* 0x0005680001a47983 */ /* 0x000f680000100a00 */
[----:B------:R-:W5:Y:S04]  /*6320*/  LDG.E.U16 R127, desc[UR10][R126.64] ;  /* 0x0000000a7e7f7981 */ /* 0x000f68000c1e1500 */
[----:B------:R-:W5:Y:S04]  /*6330*/  LDL.64 R182, [R1+0x588] ;  /* 0x0005880001b67983 */ /* 0x000f680000100a00 */
[----:B------:R-:W5:Y:S04]  /*6340*/  LDG.E.U16 R126, desc[UR10][R116.64] ;  /* 0x0000000a747e7981 */ /* 0x000f68000c1e1500 */
[----:B------:R-:W5:Y:S01]  /*6350*/  LDG.E.U16 R117, desc[UR10][R42.64] ;  /* 0x0000000a2a757981 */ /* 0x000f62000c1e1500 */
[----:B---3--:R-:W-:-:S03]  /*6360*/  IMAD.WIDE R22, R11, 0x2, R136 ;  /* 0x000000020b167825 */ /* 0x008fc600078e0288 */
[----:B------:R-:W3:Y:S04]  /*6370*/  LDG.E.U16 R137, desc[UR10][R32.64] ;  /* 0x0000000a20897981 */ /* 0x000ee8000c1e1500 */
[----:B------:R0:W3:Y:S02]  /*6380*/  LDG.E.U16 R136, desc[UR10][R22.64] ;  /* 0x0000000a16887981 */ /* 0x0000e4000c1e1500 */
[C---:B0-----:R-:W-:Y:S02]  /*6390*/  IMAD.WIDE R22, R11.reuse, 0x2, R178 ;  /* 0x000000020b167825 */ /* 0x041fe400078e02b2 */
[----:B------:R-:W3:Y:S04]  /*63a0*/  LDL.64 R178, [R1+0x550] ;  /* 0x0005500001b27983 */ /* 0x000ee80000100a00 */
[----:B------:R2:W3:Y:S02]  /*63b0*/  LDG.E.U16 R43, desc[UR10][R22.64] ;  /* 0x0000000a162b7981 */ /* 0x0004e4000c1e1500 */
[----:B--2---:R-:W-:-:S02]  /*63c0*/  IMAD.WIDE R22, R11, 0x2, R174 ;  /* 0x000000020b167825 */ /* 0x004fc400078e02ae */
[----:B------:R-:W2:Y:S02]  /*63d0*/  LDL.64 R174, [R1+0x540] ;  /* 0x0005400001ae7983 */ /* 0x000ea40000100a00 */
[C---:B------:R-:W-:Y:S02]  /*63e0*/  IMAD.WIDE R32, R11.reuse, 0x2, R162 ;  /* 0x000000020b207825 */ /* 0x040fe400078e02a2 */
[----:B------:R-:W3:Y:S04]  /*63f0*/  LDL.64 R162, [R1+0x570] ;  /* 0x0005700001a27983 */ /* 0x000ee80000100a00 */
[----:B------:R0:W3:Y:S04]  /*6400*/  LDG.E.U16 R116, desc[UR10][R32.64] ;  /* 0x0000000a20747981 */ /* 0x0000e8000c1e1500 */
[----:B------:R-:W3:Y:S01]  /*6410*/  LDG.E.U16 R23, desc[UR10][R22.64] ;  /* 0x0000000a16177981 */ /* 0x000ee2000c1e1500 */
[----:B0-----:R-:W-:-:S03]  /*6420*/  IMAD.WIDE R32, R11, 0x2, R176 ;  /* 0x000000020b207825 */ /* 0x001fc600078e02b0 */
[----:B------:R-:W3:Y:S01]  /*6430*/  LDL.64 R176, [R1+0x548] ;  /* 0x0005480001b07983 */ /* 0x000ee20000100a00 */
[----:B----4-:R-:W-:-:S03]  /*6440*/  IMAD.WIDE R158, R11, 0x2, R158 ;  /* 0x000000020b9e7825 */ /* 0x010fc600078e029e */
[----:B------:R-:W4:Y:S04]  /*6450*/  LDG.E.U16 R33, desc[UR10][R32.64] ;  /* 0x0000000a20217981 */ /* 0x000f28000c1e1500 */
[----:B------:R5:W4:Y:S02]  /*6460*/  LDG.E.U16 R32, desc[UR10][R158.64] ;  /* 0x0000000a9e207981 */ /* 0x000b24000c1e1500 */
[C---:B-----5:R-:W-:Y:S02]  /*6470*/  IMAD.WIDE R158, R11.reuse, 0x2, R180 ;  /* 0x000000020b9e7825 */ /* 0x060fe400078e02b4 */
[----:B------:R-:W5:Y:S02]  /*6480*/  LDL.64 R180, [R1+0x518] ;  /* 0x0005180001b47983 */ /* 0x000f640000100a00 */
[----:B------:R-:W-:-:S05]  /*6490*/  IMAD.WIDE R160, R11, 0x2, R160 ;  /* 0x000000020ba07825 */ /* 0x000fca00078e02a0 */
[----:B------:R0:W4:Y:S01]  /*64a0*/  LDG.E.U16 R42, desc[UR10][R160.64] ;  /* 0x0000000aa02a7981 */ /* 0x000122000c1e1500 */
[----:B------:R-:W-:-:S04]  /*64b0*/  IMAD.WIDE R152, R11, 0x2, R152 ;  /* 0x000000020b987825 */ /* 0x000fc800078e0298 */
[C---:B0-----:R-:W-:Y:S01]  /*64c0*/  IMAD.WIDE R160, R11.reuse, 0x2, R166 ;  /* 0x000000020ba07825 */ /* 0x041fe200078e02a6 */
[----:B------:R0:W4:Y:S03]  /*64d0*/  LDG.E.U16 R22, desc[UR10][R152.64] ;  /* 0x0000000a98167981 */ /* 0x000126000c1e1500 */
[C---:B------:R-:W-:Y:S01]  /*64e0*/  IMAD.WIDE R164, R11.reuse, 0x2, R164 ;  /* 0x000000020ba47825 */ /* 0x040fe200078e02a4 */
[----:B------:R1:W4:Y:S04]  /*64f0*/  LDG.E.U16 R167, desc[UR10][R158.64] ;  /* 0x0000000a9ea77981 */ /* 0x000328000c1e1500 */
[----:B------:R-:W4:Y:S01]  /*6500*/  LDG.E.U16 R172, desc[UR10][R164.64] ;  /* 0x0000000aa4ac7981 */ /* 0x000f22000c1e1500 */
[----:B0-----:R-:W-:-:S03]  /*6510*/  IMAD.WIDE R152, R11, 0x2, R182 ;  /* 0x000000020b987825 */ /* 0x001fc600078e02b6 */
[----:B------:R-:W4:Y:S01]  /*6520*/  LDG.E.U16 R168, desc[UR10][R160.64] ;  /* 0x0000000aa0a87981 */ /* 0x000f22000c1e1500 */
[----:B-1----:R-:W-:-:S03]  /*6530*/  IMAD.WIDE R158, R11, 0x2, R186 ;  /* 0x000000020b9e7825 */ /* 0x002fc600078e02ba */
[----:B------:R-:W4:Y:S04]  /*6540*/  LDL.64 R182, [R1+0x520] ;  /* 0x0005200001b67983 */ /* 0x000f280000100a00 */
[----:B------:R-:W4:Y:S04]  /*6550*/  LDL.64 R186, [R1+0x4f0] ;  /* 0x0004f00001ba7983 */ /* 0x000f280000100a00 */
[----:B------:R0:W4:Y:S02]  /*6560*/  LDG.E.U16 R166, desc[UR10][R152.64] ;  /* 0x0000000a98a67981 */ /* 0x000124000c1e1500 */
[----:B0-----:R-:W-:-:S02]  /*6570*/  IMAD.WIDE R152, R11, 0x2, R188 ;  /* 0x000000020b987825 */ /* 0x001fc400078e02bc */
[----:B------:R-:W4:Y:S02]  /*6580*/  LDL.64 R188, [R1+0x4f8] ;  /* 0x0004f80001bc7983 */ /* 0x000f240000100a00 */
[C---:B--2---:R-:W-:Y:S02]  /*6590*/  IMAD.WIDE R164, R11.reuse, 0x2, R174 ;  /* 0x000000020ba47825 */ /* 0x044fe400078e02ae */
[----:B------:R0:W2:Y:S02]  /*65a0*/  LDG.E.U16 R175, desc[UR10][R158.64] ;  /* 0x0000000a9eaf7981 */ /* 0x0000a4000c1e1500 */
[C---:B---3--:R-:W-:Y:S02]  /*65b0*/  IMAD.WIDE R162, R11.reuse, 0x2, R162 ;  /* 0x000000020ba27825 */ /* 0x048fe400078e02a2 */
[----:B------:R1:W3:Y:S02]  /*65c0*/  LDG.E.U16 R174, desc[UR10][R152.64] ;  /* 0x0000000a98ae7981 */ /* 0x0002e4000c1e1500 */
[----:B------:R-:W-:-:S02]  /*65d0*/  IMAD.WIDE R160, R11, 0x2, R178 ;  /* 0x000000020ba07825 */ /* 0x000fc400078e02b2 */
[----:B------:R1:W2:Y:S02]  /*65e0*/  LDG.E.U16 R170, desc[UR10][R162.64] ;  /* 0x0000000aa2aa7981 */ /* 0x0002a4000c1e1500 */
[C---:B0-----:R-:W-:Y:S02]  /*65f0*/  IMAD.WIDE R158, R11.reuse, 0x2, R194 ;  /* 0x000000020b9e7825 */ /* 0x041fe400078e02c2 */
[----:B------:R-:W2:Y:S02]  /*6600*/  LDL.64 R194, [R1+0x4e0] ;  /* 0x0004e00001c27983 */ /* 0x000ea40000100a00 */
[C---:B-1----:R-:W-:Y:S02]  /*6610*/  IMAD.WIDE R152, R11.reuse, 0x2, R200 ;  /* 0x000000020b987825 */ /* 0x042fe400078e02c8 */
[----:B------:R-:W3:Y:S02]  /*6620*/  LDL.64 R200, [R1+0x4c8] ;  /* 0x0004c80001c87983 */ /* 0x000ee40000100a00 */
[----:B------:R-:W-:-:S02]  /*6630*/  IMAD.WIDE R162, R11, 0x2, R176 ;  /* 0x000000020ba27825 */ /* 0x000fc400078e02b0 */
[----:B------:R0:W3:Y:S04]  /*6640*/  LDG.E.U16 R176, desc[UR10][R160.64] ;  /* 0x0000000aa0b07981 */ /* 0x0000e8000c1e1500 */
[----:B------:R1:W3:Y:S04]  /*6650*/  LDG.E.U16 R179, desc[UR10][R152.64] ;  /* 0x0000000a98b37981 */ /* 0x0002e8000c1e1500 */
[----:B------:R5:W3:Y:S01]  /*6660*/  LDG.E.U16 R178, desc[UR10][R164.64] ;  /* 0x0000000aa4b27981 */ /* 0x000ae2000c1e1500 */
[----:B0-----:R-:W-:-:S03]  /*6670*/  IMAD.WIDE R160, R11, 0x2, R198 ;  /* 0x000000020ba07825 */ /* 0x001fc600078e02c6 */
[----:B------:R-:W3:Y:S01]  /*6680*/  LDL.64 R198, [R1+0x4d0] ;  /* 0x0004d00001c67983 */ /* 0x000ee20000100a00 */
[----:B-1----:R-:W-:-:S03]  /*6690*/  IMAD.WIDE R152, R11, 0x2, R202 ;  /* 0x000000020b987825 */ /* 0x002fc600078e02ca */
[----:B------:R-:W3:Y:S04]  /*66a0*/  LDL.64 R202, [R1+0x4b8] ;  /* 0x0004b80001ca7983 */ /* 0x000ee80000100a00 */
[----:B------:R-:W3:Y:S01]  /*66b0*/  LDG.E.U16 R177, desc[UR10][R162.64] ;  /* 0x0000000aa2b17981 */ /* 0x000ee2000c1e1500 */
[----:B-----5:R-:W-:-:S03]  /*66c0*/  IMAD.WIDE R164, R11, 0x2, R180 ;  /* 0x000000020ba47825 */ /* 0x020fc600078e02b4 */
[----:B------:R0:W5:Y:S04]  /*66d0*/  LDG.E.U16 R181, desc[UR10][R160.64] ;  /* 0x0000000aa0b57981 */ /* 0x000168000c1e1500 */
[----:B------:R1:W5:Y:S01]  /*66e0*/  LDG.E.U16 R180, desc[UR10][R158.64] ;  /* 0x0000000a9eb47981 */ /* 0x000362000c1e1500 */
[----:B0-----:R-:W-:-:S03]  /*66f0*/  IMAD.WIDE R160, R11, 0x2, R190 ;  /* 0x000000020ba07825 */ /* 0x001fc600078e02be */
[----:B------:R-:W5:Y:S01]  /*6700*/  LDL.64 R190, [R1+0x4b0] ;  /* 0x0004b00001be7983 */ /* 0x000f620000100a00 */
[----:B-1----:R-:W-:-:S03]  /*6710*/  IMAD.WIDE R158, R11, 0x2, R192 ;  /* 0x000000020b9e7825 */ /* 0x002fc600078e02c0 */
[----:B------:R-:W5:Y:S01]  /*6720*/  LDL.64 R192, [R1+0x478] ;  /* 0x0004780001c07983 */ /* 0x000f620000100a00 */
[----:B----4-:R-:W-:-:S03]  /*6730*/  IMAD.WIDE R162, R11, 0x2, R182 ;  /* 0x000000020ba27825 */ /* 0x010fc600078e02b6 */
[----:B------:R0:W4:Y:S04]  /*6740*/  LDG.E.U16 R183, desc[UR10][R164.64] ;  /* 0x0000000aa4b77981 */ /* 0x000128000c1e1500 */
[----:B------:R1:W4:Y:S01]  /*6750*/  LDG.E.U16 R182, desc[UR10][R162.64] ;  /* 0x0000000aa2b67981 */ /* 0x000322000c1e1500 */
[----:B0-----:R-:W-:-:S03]  /*6760*/  IMAD.WIDE R164, R11, 0x2, R186 ;  /* 0x000000020ba47825 */ /* 0x001fc600078e02ba */
[----:B------:R-:W4:Y:S04]  /*6770*/  LDG.E.U16 R187, desc[UR10][R158.64] ;  /* 0x0000000a9ebb7981 */ /* 0x000f28000c1e1500 */
[----:B------:R-:W4:Y:S01]  /*6780*/  LDG.E.U16 R186, desc[UR10][R152.64] ;  /* 0x0000000a98ba7981 */ /* 0x000f22000c1e1500 */
[----:B-1----:R-:W-:-:S03]  /*6790*/  IMAD.WIDE R162, R11, 0x2, R188 ;  /* 0x000000020ba27825 */ /* 0x002fc600078e02bc */
[----:B------:R0:W4:Y:S04]  /*67a0*/  LDG.E.U16 R188, desc[UR10][R160.64] ;  /* 0x0000000aa0bc7981 */ /* 0x000128000c1e1500 */
[----:B------:R-:W4:Y:S04]  /*67b0*/  LDG.E.U16 R162, desc[UR10][R162.64] ;  /* 0x0000000aa2a27981 */ /* 0x000f28000c1e1500 */
[----:B------:R-:W4:Y:S01]  /*67c0*/  LDG.E.U16 R164, desc[UR10][R164.64] ;  /* 0x0000000aa4a47981 */ /* 0x000f22000c1e1500 */
[----:B0-----:R-:W-:-:S03]  /*67d0*/  IMAD.WIDE R160, R11, 0x2, R204 ;  /* 0x000000020ba07825 */ /* 0x001fc600078e02cc */
[----:B------:R-:W4:Y:S01]  /*67e0*/  LDL.64 R204, [R1+0x468] ;  /* 0x0004680001cc7983 */ /* 0x000f220000100a00 */
[----:B--2---:R-:W-:-:S03]  /*67f0*/  IMAD.WIDE R158, R11, 0x2, R194 ;  /* 0x000000020b9e7825 */ /* 0x004fc600078e02c2 */
[----:B------:R-:W2:Y:S04]  /*6800*/  LDG.E.U16 R160, desc[UR10][R160.64] ;  /* 0x0000000aa0a07981 */ /* 0x000ea8000c1e1500 */
[----:B------:R-:W2:Y:S01]  /*6810*/  LDL.64 R194, [R1+0x4a0] ;  /* 0x0004a00001c27983 */ /* 0x000ea20000100a00 */
[----:B------:R-:W-:-:S03]  /*6820*/  IMAD.WIDE R152, R11, 0x2, R208 ;  /* 0x000000020b987825 */ /* 0x000fc600078e02d0 */
[----:B------:R-:W4:Y:S04]  /*6830*/  LDL.64 R208, [R1+0x458] ;  /* 0x0004580001d07983 */ /* 0x000f280000100a00 */
[----:B------:R3:W4:Y:S04]  /*6840*/  LDG.E.U16 R163, desc[UR10][R152.64] ;  /* 0x0000000a98a37981 */ /* 0x000728000c1e1500 */
[----:B------:R0:W4:Y:S01]  /*6850*/  LDG.E.U16 R165, desc[UR10][R158.64] ;  /* 0x0000000a9ea57981 */ /* 0x000122000c1e1500 */
[----:B---3--:R-:W-:-:S03]  /*6860*/  IMAD.WIDE R152, R11, 0x2, R198 ;  /* 0x000000020b987825 */ /* 0x008fc600078e02c6 */
[----:B------:R-:W3:Y:S01]  /*6870*/  LDL.64 R198, [R1+0x460] ;  /* 0x0004600001c67983 */ /* 0x000ee20000100a00 */
[----:B0-----:R-:W-:-:S03]  /*6880*/  IMAD.WIDE R158, R11, 0x2, R200 ;  /* 0x000000020b9e7825 */ /* 0x001fc600078e02c8 */
[----:B------:R0:W3:Y:S04]  /*6890*/  LDG.E.U16 R161, desc[UR10][R152.64] ;  /* 0x0000000a98a17981 */ /* 0x0000e8000c1e1500 */
[----:B------:R-:W3:Y:S04]  /*68a0*/  LDL.64 R200, [R1+0x450] ;  /* 0x0004500001c87983 */ /* 0x000ee80000100a00 */
[----:B------:R-:W3:Y:S01]  /*68b0*/  LDG.E.U16 R158, desc[UR10][R158.64] ;  /* 0x0000000a9e9e7981 */ /* 0x000ee2000c1e1500 */
[----:B0-----:R-:W-:-:S03]  /*68c0*/  IMAD.WIDE R152, R11, 0x2, R206 ;  /* 0x000000020b987825 */ /* 0x001fc600078e02ce */
[----:B------:R-:W3:Y:S04]  /*68d0*/  LDL.64 R206, [R1+0x498] ;  /* 0x0004980001ce7983 */ /* 0x000ee80000100a00 */
[----:B------:R0:W3:Y:S02]  /*68e0*/  LDG.E.U16 R159, desc[UR10][R152.64] ;  /* 0x0000000a989f7981 */ /* 0x0000e4000c1e1500 */
[C---:B0-----:R-:W-:Y:S02]  /*68f0*/  IMAD.WIDE R152, R11.reuse, 0x2, R202 ;  /* 0x000000020b987825 */ /* 0x041fe400078e02ca */
[----:B------:R-:W3:Y:S04]  /*6900*/  LDL.64 R202, [R1+0x448] ;  /* 0x0004480001ca7983 */ /* 0x000ee80000100a00 */
[----:B------:R5:W3:Y:S02]  /*6910*/  LDG.E.U16 R189, desc[UR10][R152.64] ;  /* 0x0000000a98bd7981 */ /* 0x000ae4000c1e1500 */
[----:B-----5:R-:W-:-:S05]  /*6920*/  IMAD.WIDE R152, R11, 0x2, R190 ;  /* 0x000000020b987825 */ /* 0x020fca00078e02be */
[----:B------:R0:W5:Y:S02]  /*6930*/  LDG.E.U16 R190, desc[UR10][R152.64] ;  /* 0x0000000a98be7981 */ /* 0x000164000c1e1500 */
[C---:B0-----:R-:W-:Y:S02]  /*6940*/  IMAD.WIDE R152, R11.reuse, 0x2, R212 ;  /* 0x000000020b987825 */ /* 0x041fe400078e02d4 */
[----:B------:R-:W5:Y:S04]  /*6950*/  LDL.64 R212, [R1+0x480] ;  /* 0x0004800001d47983 */ /* 0x000f680000100a00 */
[----:B------:R0:W5:Y:S02]  /*6960*/  LDG.E.U16 R191, desc[UR10][R152.64] ;  /* 0x0000000a98bf7981 */ /* 0x000164000c1e1500 */
[----:B0-----:R-:W-:-:S05]  /*6970*/  IMAD.WIDE R152, R11, 0x2, R192 ;  /* 0x000000020b987825 */ /* 0x001fca00078e02c0 */
[----:B------:R0:W5:Y:S02]  /*6980*/  LDG.E.U16 R192, desc[UR10][R152.64] ;  /* 0x0000000a98c07981 */ /* 0x000164000c1e1500 */
[C---:B0-----:R-:W-:Y:S02]  /*6990*/  IMAD.WIDE R152, R11.reuse, 0x2, R210 ;  /* 0x000000020b987825 */ /* 0x041fe400078e02d2 */
[----:B------:R-:W5:Y:S04]  /*69a0*/  LDL.64 R210, [R1+0x440] ;  /* 0x0004400001d27983 */ /* 0x000f680000100a00 */
[----:B------:R2:W5:Y:S02]  /*69b0*/  LDG.E.U16 R193, desc[UR10][R152.64] ;  /* 0x0000000a98c17981 */ /* 0x000564000c1e1500 */
[----:B--2---:R-:W-:-:S05]  /*69c0*/  IMAD.WIDE R152, R11, 0x2, R194 ;  /* 0x000000020b987825 */ /* 0x004fca00078e02c2 */
[----:B------:R4:W2:Y:S02]  /*69d0*/  LDG.E.U16 R194, desc[UR10][R152.64] ;  /* 0x0000000a98c27981 */ /* 0x0008a4000c1e1500 */
[C---:B----4-:R-:W-:Y:S02]  /*69e0*/  IMAD.WIDE R152, R11.reuse, 0x2, R204 ;  /* 0x000000020b987825 */ /* 0x050fe400078e02cc */
[----:B------:R-:W4:Y:S04]  /*69f0*/  LDL.64 R204, [R1+0x490] ;  /* 0x0004900001cc7983 */ /* 0x000f280000100a00 */
[----:B------:R3:W2:Y:S02]  /*6a00*/  LDG.E.U16 R195, desc[UR10][R152.64] ;  /* 0x0000000a98c37981 */ /* 0x0006a4000c1e1500 */
[----:B---3--:R-:W-:-:S05]  /*6a10*/  IMAD.WIDE R152, R11, 0x2, R198 ;  /* 0x000000020b987825 */ /* 0x008fca00078e02c6 */
[----:B------:R0:W3:Y:S02]  /*6a20*/  LDG.E.U16 R198, desc[UR10][R152.64] ;  /* 0x0000000a98c67981 */ /* 0x0000e4000c1e1500 */
[C---:B0-----:R-:W-:Y:S02]  /*6a30*/  IMAD.WIDE R152, R11.reuse, 0x2, R208 ;  /* 0x000000020b987825 */ /* 0x041fe400078e02d0 */
[----:B------:R-:W2:Y:S04]  /*6a40*/  LDL.64 R208, [R1+0x420] ;  /* 0x0004200001d07983 */ /* 0x000ea80000100a00 */
[----:B------:R0:W2:Y:S02]  /*6a50*/  LDG.E.U16 R199, desc[UR10][R152.64] ;  /* 0x0000000a98c77981 */ /* 0x0000a4000c1e1500 */
[----:B0-----:R-:W-:-:S05]  /*6a60*/  IMAD.WIDE R152, R11, 0x2, R200 ;  /* 0x000000020b987825 */ /* 0x001fca00078e02c8 */
[----:B------:R0:W2:Y:S02]  /*6a70*/  LDG.E.U16 R200, desc[UR10][R152.64] ;  /* 0x0000000a98c87981 */ /* 0x0000a4000c1e1500 */
[C---:B0-----:R-:W-:Y:S02]  /*6a80*/  IMAD.WIDE R152, R11.reuse, 0x2, R206 ;  /* 0x000000020b987825 */ /* 0x041fe400078e02ce */
[----:B------:R-:W2:Y:S04]  /*6a90*/  LDL.64 R206, [R1+0x430] ;  /* 0x0004300001ce7983 */ /* 0x000ea80000100a00 */
[----:B------:R0:W3:Y:S02]  /*6aa0*/  LDG.E.U16 R201, desc[UR10][R152.64] ;  /* 0x0000000a98c97981 */ /* 0x0000e4000c1e1500 */
[----:B0-----:R-:W-:-:S05]  /*6ab0*/  IMAD.WIDE R152, R11, 0x2, R202 ;  /* 0x000000020b987825 */ /* 0x001fca00078e02ca */
[----:B------:R5:W3:Y:S02]  /*6ac0*/  LDG.E.U16 R202, desc[UR10][R152.64] ;  /* 0x0000000a98ca7981 */ /* 0x000ae4000c1e1500 */
[C---:B-----5:R-:W-:Y:S02]  /*6ad0*/  IMAD.WIDE R152, R11.reuse, 0x2, R210 ;  /* 0x000000020b987825 */ /* 0x060fe400078e02d2 */
[----:B------:R-:W5:Y:S04]  /*6ae0*/  LDL.64 R210, [R1+0x418] ;  /* 0x0004180001d27983 */ /* 0x000f680000100a00 */
[----:B------:R4:W3:Y:S02]  /*6af0*/  LDG.E.U16 R203, desc[UR10][R152.64] ;  /* 0x0000000a98cb7981 */ /* 0x0008e4000c1e1500 */
[----:B----4-:R-:W-:-:S05]  /*6b00*/  IMAD.WIDE R152, R11, 0x2, R204 ;  /* 0x000000020b987825 */ /* 0x010fca00078e02cc */
[----:B------:R0:W4:Y:S02]  /*6b10*/  LDG.E.U16 R204, desc[UR10][R152.64] ;  /* 0x0000000a98cc7981 */ /* 0x000124000c1e1500 */
[C---:B0-----:R-:W-:Y:S02]  /*6b20*/  IMAD.WIDE R152, R11.reuse, 0x2, R214 ;  /* 0x000000020b987825 */ /* 0x041fe400078e02d6 */
[----:B------:R-:W3:Y:S04]  /*6b30*/  LDL.64 R214, [R1+0x400] ;  /* 0x0004000001d67983 */ /* 0x000ee80000100a00 */
[----:B------:R2:W4:Y:S02]  /*6b40*/  LDG.E.U16 R205, desc[UR10][R152.64] ;  /* 0x0000000a98cd7981 */ /* 0x000524000c1e1500 */
[----:B--2---:R-:W-:-:S05]  /*6b50*/  IMAD.WIDE R152, R11, 0x2, R206 ;  /* 0x000000020b987825 */ /* 0x004fca00078e02ce */
[----:B------:R0:W2:Y:S02]  /*6b60*/  LDG.E.U16 R206, desc[UR10][R152.64] ;  /* 0x0000000a98ce7981 */ /* 0x0000a4000c1e1500 */
[----:B0-----:R-:W-:-:S05]  /*6b70*/  IMAD.WIDE R152, R11, 0x2, R230 ;  /* 0x000000020b987825 */ /* 0x001fca00078e02e6 */
[----:B------:R0:W2:Y:S02]  /*6b80*/  LDG.E.U16 R207, desc[UR10][R152.64] ;  /* 0x0000000a98cf7981 */ /* 0x0000a4000c1e1500 */
[----:B0-----:R-:W-:-:S05]  /*6b90*/  IMAD.WIDE R152, R11, 0x2, R208 ;  /* 0x000000020b987825 */ /* 0x001fca00078e02d0 */
[----:B------:R0:W2:Y:S02]  /*6ba0*/  LDG.E.U16 R208, desc[UR10][R152.64] ;  /* 0x0000000a98d07981 */ /* 0x0000a4000c1e1500 */
[----:B0-----:R-:W-:-:S05]  /*6bb0*/  IMAD.WIDE R152, R11, 0x2, R228 ;  /* 0x000000020b987825 */ /* 0x001fca00078e02e4 */
[----:B------:R5:W2:Y:S02]  /*6bc0*/  LDG.E.U16 R209, desc[UR10][R152.64] ;  /* 0x0000000a98d17981 */ /* 0x000aa4000c1e1500 */
[----:B-----5:R-:W-:-:S05]  /*6bd0*/  IMAD.WIDE R152, R11, 0x2, R210 ;  /* 0x000000020b987825 */ /* 0x020fca00078e02d2 */
[----:B------:R0:W5:Y:S02]  /*6be0*/  LDG.E.U16 R210, desc[UR10][R152.64] ;  /* 0x0000000a98d27981 */ /* 0x000164000c1e1500 */
[----:B0-----:R-:W-:-:S05]  /*6bf0*/  IMAD.WIDE R152, R11, 0x2, R222 ;  /* 0x000000020b987825 */ /* 0x001fca00078e02de */
[----:B------:R0:W2:Y:S02]  /*6c00*/  LDG.E.U16 R211, desc[UR10][R152.64] ;  /* 0x0000000a98d37981 */ /* 0x0000a4000c1e1500 */
[----:B0-----:R-:W-:-:S05]  /*6c10*/  IMAD.WIDE R152, R11, 0x2, R212 ;  /* 0x000000020b987825 */ /* 0x001fca00078e02d4 */
[----:B------:R0:W2:Y:S02]  /*6c20*/  LDG.E.U16 R212, desc[UR10][R152.64] ;  /* 0x0000000a98d47981 */ /* 0x0000a4000c1e1500 */
[----:B0-----:R-:W-:-:S05]  /*6c30*/  IMAD.WIDE R152, R11, 0x2, R216 ;  /* 0x000000020b987825 */ /* 0x001fca00078e02d8 */
[----:B------:R3:W2:Y:S02]  /*6c40*/  LDG.E.U16 R213, desc[UR10][R152.64] ;  /* 0x0000000a98d57981 */ /* 0x0006a4000c1e1500 */
[----:B---3--:R-:W-:-:S06]  /*6c50*/  IMAD.WIDE R152, R11, 0x2, R214 ;  /* 0x000000020b987825 */ /* 0x008fcc00078e02d6 */
[----:B------:R-:W3:Y:S01]  /*6c60*/  LDG.E.U16 R152, desc[UR10][R152.64] ;  /* 0x0000000a98987981 */ /* 0x000ee2000c1e1500 */
[----:B------:R-:W-:Y:S01]  /*6c70*/  BAR.SYNC.DEFER_BLOCKING 0x0 ;  /* 0x0000000000007b1d */ /* 0x000fe20000010000 */
[C---:B------:R-:W-:Y:S02]  /*6c80*/  LOP3.LUT R214, R10.reuse, 0x10, RZ, 0x3c, !PT ;  /* 0x000000100ad67812 */ /* 0x040fe400078e3cff */
[----:B------:R-:W-:-:S03]  /*6c90*/  LOP3.LUT R215, R10, 0x20, RZ, 0x3c, !PT ;  /* 0x000000200ad77812 */ /* 0x000fc600078e3cff */
[----:B------:R-:W-:Y:S04]  /*6ca0*/  STS.U16 [R10+UR6], R173 ;  /* 0x000000ad0a007988 */ /* 0x000fe80008000406 */
        /* <DEDUP_REMOVED lines=31> */
[----:B------:R-:W-:Y:S04]  /*6ea0*/  STS.U16 [R215+UR6+0x400], R135 ;  /* 0x00040087d7007988 */ /* 0x000fe80008000406 */
[----:B------:R-:W-:Y:S04]  /*6eb0*/  STS.U16 [R215+UR6+0x500], R134 ;  /* 0x00050086d7007988 */ /* 0x000fe80008000406 */
[----:B------:R-:W-:Y:S04]  /*6ec0*/  STS.U16 [R215+UR6+0x1400], R133 ;  /* 0x00140085d7007988 */ /* 0x000fe80008000406 */
[----:B------:R-:W-:Y:S04]  /*6ed0*/  STS.U16 [R215+UR6+0x1500], R132 ;  /* 0x00150084d7007988 */ /* 0x000fe80008000406 */
[----:B------:R-:W-:Y:S04]  /*6ee0*/  STS.U16 [R215+UR6+0x2400], R131 ;  /* 0x00240083d7007988 */ /* 0x000fe80008000406 */
[----:B------:R-:W-:Y:S04]  /*6ef0*/  STS.U16 [R215+UR6+0x2500], R130 ;  /* 0x00250082d7007988 */ /* 0x000fe80008000406 */
[----:B------:R-:W-:Y:S04]  /*6f00*/  STS.U16 [R215+UR6+0x3400], R129 ;  /* 0x00340081d7007988 */ /* 0x000fe80008000406 */
[----:B------:R-:W-:Y:S01]  /*6f10*/  STS.U16 [R215+UR6+0x3500], R128 ;  /* 0x00350080d7007988 */ /* 0x000fe20008000406 */
[----:B0-----:R-:W-:-:S03]  /*6f20*/  LOP3.LUT R214, R10, 0x30, RZ, 0x3c, !PT ;  /* 0x000000300ad67812 */ /* 0x001fc600078e3cff */
        /* <DEDUP_REMOVED lines=16> */
[----:B------:R-:W-:-:S03]  /*7030*/  LOP3.LUT R136, R10, 0x40, RZ, 0x3c, !PT ;  /* 0x000000400a887812 */ /* 0x000fc600078e3cff */
        /* <DEDUP_REMOVED lines=18> */
[----:B------:R-:W-:Y:S04]  /*7160*/  STS.U16 [R136+UR6+0x4900], R42 ;  /* 0x0049002a88007988 */ /* 0x000fe80008000406 */
[----:B------:R-:W-:Y:S04]  /*7170*/  STS.U16 [R136+UR6+0x5800], R179 ;  /* 0x005800b388007988 */ /* 0x000fe80008000406 */
[----:B------:R-:W-:Y:S04]  /*7180*/  STS.U16 [R136+UR6+0x5900], R180 ;  /* 0x005900b488007988 */ /* 0x000fe80008000406 */
[----:B------:R-:W-:Y:S04]  /*7190*/  STS.U16 [R136+UR6+0x6800], R189 ;  /* 0x006800bd88007988 */ /* 0x000fe80008000406 */
[----:B------:R-:W-:Y:S04]  /*71a0*/  STS.U16 [R136+UR6+0x6900], R190 ;  /* 0x006900be88007988 */ /* 0x000fe80008000406 */
[----:B----4-:R-:W-:Y:S04]  /*71b0*/  STS.U16 [R136+UR6+0x7800], R205 ;  /* 0x007800cd88007988 */ /* 0x010fe80008000406 */
        /* <DEDUP_REMOVED lines=50> */
[----:B---3--:R0:W-:Y:S01]  /*74e0*/  STS.U16 [R2+UR6+0x7f00], R152 ;  /* 0x007f009802007988 */ /* 0x0081e20008000406 */
[----:B------:R-:W-:Y:S01]  /*74f0*/  BAR.SYNC.DEFER_BLOCKING 0x0 ;  /* 0x0000000000007b1d */ /* 0x000fe20000010000 */
[----:B0-----:R-:W-:-:S02]  /*7500*/  LOP3.LUT R2, R8, 0x20, RZ, 0x3c, !PT ;  /* 0x0000002008027812 */ /* 0x001fc400078e3cff */
[----:B------:R-:W-:-:S03]  /*7510*/  LOP3.LUT R136, R6, 0x40, RZ, 0x3c, !PT ;  /* 0x0000004006887812 */ /* 0x000fc600078e3cff */
[----:B------:R-:W2:Y:S04]  /*7520*/  LDL.64 R146, [R1+0x288] ;  /* 0x0002880001927983 */ /* 0x000ea80000100a00 */
[----:B------:R-:W3:Y:S04]  /*7530*/  LDL.64 R148, [R1+0x240] ;  /* 0x0002400001947983 */ /* 0x000ee80000100a00 */
[----:B------:R-:W4:Y:S04]  /*7540*/  LDL.64 R150, [R1+0x278] ;  /* 0x0002780001967983 */ /* 0x000f280000100a00 */
[----:B------:R-:W5:Y:S04]  /*7550*/  LDL.64 R164, [R1+0x200] ;  /* 0x0002000001a47983 */ /* 0x000f680000100a00 */
[----:B------:R-:W-:Y:S04]  /*7560*/  LDSM.16.MT88.4 R32, [R8+UR6+0x8000] ;  /* 0x008000060820783b */ /* 0x000fe80008004200 */
[----:B------:R-:W0:Y:S04]  /*7570*/  LDSM.16.M88.4 R20, [R6+UR6] ;  /* 0x000000060614783b */ /* 0x000e280008000200 */
[----:B------:R-:W1:Y:S04]  /*7580*/  LDSM.16.M88.4 R44, [R6+UR6+0x4000] ;  /* 0x00400006062c783b */ /* 0x000e680008000200 */
[----:B------:R-:W1:Y:S04]  /*7590*/  LDSM.16.MT88.4 R124, [R2+UR6+0x8000] ;  /* 0x00800006027c783b */ /* 0x000e680008004200 */
[----:B------:R-:W1:Y:S04]  /*75a0*/  LDSM.16.MT88.4 R28, [R8+UR6+0x8400] ;  /* 0x00840006081c783b */ /* 0x000e680008004200 */
[----:B------:R-:W1:Y:S04]  /*75b0*/  LDSM.16.MT88.4 R128, [R2+UR6+0x8400] ;  /* 0x008400060280783b */ /* 0x000e680008004200 */
[----:B------:R-:W-:Y:S04]  /*75c0*/  LDSM.16.MT88.4 R40, [R8+UR6+0x8800] ;  /* 0x008800060828783b */ /* 0x000fe80008004200 */
[----:B------:R-:W1:Y:S04]  /*75d0*/  LDSM.16.M88.4 R24, [R136+UR6] ;  /* 0x000000068818783b */ /* 0x000e680008000200 */
[----:B------:R-:W1:Y:S04]  /*75e0*/  LDSM.16.M88.4 R36, [R136+UR6+0x4000] ;  /* 0x004000068824783b */ /* 0x000e680008000200 */
[----:B------:R-:W1:Y:S04]  /*75f0*/  LDSM.16.MT88.4 R120, [R2+UR6+0x8800] ;  /* 0x008800060278783b */ /* 0x000e680008004200 */
[----:B------:R-:W-:Y:S01]  /*7600*/  LDSM.16.M88.4 R132, [R6+UR6+0x80] ;  /* 0x000080060684783b */ /* 0x000fe20008000200 */
[C---:B0-----:R-:W-:Y:S03]  /*7610*/  HMMA.16816.F32.BF16 R112, R32.reuse, R20, RZ ;  /* 0x000000142070723c */ /* 0x041fe600000418ff */
[----:B------:R-:W2:Y:S04]  /*7620*/  LDL.64 R158, [R1+0x1f8] ;  /* 0x0001f800019e7983 */ /* 0x000ea80000100a00 */
[----:B------:R-:W2:Y:S01]  /*7630*/  LDL.64 R194, [R1+0x1a0] ;  /* 0x0001a00001c27983 */ /* 0x000ea20000100a00 */
[----:B-1----:R-:W-:Y:S03]  /*7640*/  HMMA.16816.F32.BF16 R32, R32, R44, RZ ;  /* 0x0000002c2020723c */ /* 0x002fe600000418ff */
[----:B------:R-:W2:Y:S04]  /*7650*/  LDL.64 R182, [R1+0x190] ;  /* 0x0001900001b67983 */ /* 0x000ea80000100a00 */
[----:B------:R-:W2:Y:S01]  /*7660*/  LDL.64 R160, [R1+0x1d0] ;  /* 0x0001d00001a07983 */ /* 0x000ea20000100a00 */
[C---:B------:R-:W-:Y:S03]  /*7670*/  HMMA.16816.F32.BF16 R116, R124.reuse, R20, RZ ;  /* 0x000000147c74723c */ /* 0x040fe600000418ff */
[----:B------:R-:W2:Y:S05]  /*7680*/  LDL.64 R162, [R1+0x1d8] ;  /* 0x0001d80001a27983 */ /* 0x000eaa0000100a00 */
[----:B------:R-:W-:Y:S08]  /*7690*/  HMMA.16816.F32.BF16 R124, R124, R44, RZ ;  /* 0x0000002c7c7c723c */ /* 0x000ff000000418ff */
[C---:B------:R-:W-:Y:S08]  /*76a0*/  HMMA.16816.F32.BF16 R112, R28.reuse, R22, R112 ;  /* 0x000000161c70723c */ /* 0x040ff00000041870 */
[----:B------:R-:W-:Y:S01]  /*76b0*/  HMMA.16816.F32.BF16 R28, R28, R46, R32 ;  /* 0x0000002e1c1c723c */ /* 0x000fe20000041820 */
[----:B------:R-:W0:Y:S07]  /*76c0*/  LDSM.16.MT88.4 R32, [R8+UR6+0x8c00] ;  /* 0x008c00060820783b */ /* 0x000e2e0008004200 */
[C---:B------:R-:W-:Y:S01]  /*76d0*/  HMMA.16816.F32.BF16 R20, R128.reuse, R22, R116 ;  /* 0x000000168014723c */ /* 0x040fe20000041874 */
[----:B------:R-:W1:Y:S07]  /*76e0*/  LDSM.16.MT88.4 R116, [R2+UR6+0x8c00] ;  /* 0x008c00060274783b */ /* 0x000e6e0008004200 */
[----:B------:R-:W-:Y:S01]  /*76f0*/  HMMA.16816.F32.BF16 R124, R128, R46, R124 ;  /* 0x0000002e807c723c */ /* 0x000fe2000004187c */
[----:B------:R-:W1:Y:S04]  /*7700*/  LDSM.16.MT88.4 R44, [R8+UR6+0x9000] ;  /* 0x00900006082c783b */ /* 0x000e680008004200 */
[----:B------:R-:W1:Y:S03]  /*7710*/  LDSM.16.M88.4 R128, [R6+UR6+0x4080] ;  /* 0x004080060680783b */ /* 0x000e660008000200 */
[C---:B------:R-:W-:Y:S08]  /*7720*/  HMMA.16816.F32.BF16 R112, R40.reuse, R24, R112 ;  /* 0x000000182870723c */ /* 0x040ff00000041870 */
[----:B------:R-:W-:Y:S01]  /*7730*/  HMMA.16816.F32.BF16 R28, R40, R36, R28 ;  /* 0x00000024281c723c */ /* 0x000fe2000004181c */
[----:B------:R-:W1:Y:S07]  /*7740*/  LDSM.16.MT88.4 R40, [R2+UR6+0x9000] ;  /* 0x009000060228783b */ /* 0x000e6e0008004200 */
[C---:B------:R-:W-:Y:S08]  /*7750*/  HMMA.16816.F32.BF16 R20, R120.reuse, R24, R20 ;  /* 0x000000187814723c */ /* 0x040ff00000041814 */
[----:B------:R-:W-:Y:S01]  /*7760*/  HMMA.16816.F32.BF16 R120, R120, R36, R124 ;  /* 0x000000247878723c */ /* 0x000fe2000004187c */
[----:B------:R-:W-:Y:S07]  /*7770*/  LDSM.16.MT88.4 R124, [R8+UR6+0xa000] ;  /* 0x00a00006087c783b */ /* 0x000fee0008004200 */
[C---:B0-----:R-:W-:Y:S08]  /*7780*/  HMMA.16816.F32.BF16 R112, R32.reuse, R26, R112 ;  /* 0x0000001a2070723c */ /* 0x041ff00000041870 */
[----:B------:R-:W-:Y:S01]  /*7790*/  HMMA.16816.F32.BF16 R32, R32, R38, R28 ;  /* 0x000000262020723c */ /* 0x000fe2000004181c */
[----:B------:R-:W0:Y:S07]  /*77a0*/  LDSM.16.MT88.4 R28, [R8+UR6+0x9400] ;  /* 0x00940006081c783b */ /* 0x000e2e0008004200 */
[C---:B-1----:R-:W-:Y:S01]  /*77b0*/  HMMA.16816.F32.BF16 R24, R116.reuse, R26, R20 ;  /* 0x0000001a7418723c */ /* 0x042fe20000041814 */
[----:B------:R-:W1:Y:S07]  /*77c0*/  LDSM.16.MT88.4 R20, [R2+UR6+0x9400] ;  /* 0x009400060214783b */ /* 0x000e6e0008004200 */
[----:B------:R-:W-:Y:S01]  /*77d0*/  HMMA.16816.F32.BF16 R116, R116, R38, R120 ;  /* 0x000000267474723c */ /* 0x000fe20000041878 */
[----:B------:R-:W-:Y:S04]  /*77e0*/  LDSM.16.MT88.4 R36, [R8+UR6+0x9800] ;  /* 0x009800060824783b */ /* 0x000fe80008004200 */
[----:B------:R-:W-:Y:S03]  /*77f0*/  LDSM.16.M88.4 R120, [R136+UR6+0x4080] ;  /* 0x004080068878783b */ /* 0x000fe60008000200 */
[C---:B------:R-:W-:Y:S08]  /*7800*/  HMMA.16816.F32.BF16 R112, R44.reuse, R132, R112 ;  /* 0x000000842c70723c */ /* 0x040ff00000041870 */
[----:B------:R-:W-:Y:S01]  /*7810*/  HMMA.16816.F32.BF16 R44, R44, R128, R32 ;  /* 0x000000802c2c723c */ /* 0x000fe20000041820 */
[----:B------:R-:W1:Y:S07]  /*7820*/  LDSM.16.M88.4 R32, [R136+UR6+0x80] ;  /* 0x000080068820783b */ /* 0x000e6e0008000200 */
[C---:B------:R-:W-:Y:S08]  /*7830*/  HMMA.16816.F32.BF16 R24, R40.reuse, R132, R24 ;  /* 0x000000842818723c */ /* 0x040ff00000041818 */
[----:B------:R-:W-:Y:S01]  /*7840*/  HMMA.16816.F32.BF16 R40, R40, R128, R116 ;  /* 0x000000802828723c */ /* 0x000fe20000041874 */
[----:B------:R-:W1:Y:S07]  /*7850*/  LDSM.16.MT88.4 R116, [R2+UR6+0x9800] ;  /* 0x009800060274783b */ /* 0x000e6e0008004200 */
[-C--:B0-----:R-:W-:Y:S08]  /*7860*/  HMMA.16816.F32.BF16 R112, R28, R134.reuse, R112 ;  /* 0x000000861c70723c */ /* 0x081ff00000041870 */
[----:B-1----:R-:W-:Y:S01]  /*7870*/  HMMA.16816.F32.BF16 R132, R20, R134, R24 ;  /* 0x000000861484723c */ /* 0x002fe20000041818 */
[----:B------:R-:W0:Y:S07]  /*7880*/  LDSM.16.MT88.4 R24, [R8+UR6+0x9c00] ;  /* 0x009c00060818783b */ /* 0x000e2e0008004200 */
[-C--:B------:R-:W-:Y:S01]  /*7890*/  HMMA.16816.F32.BF16 R28, R28, R130.reuse, R44 ;  /* 0x000000821c1c723c */ /* 0x080fe2000004182c */
[----:B------:R-:W-:Y:S07]  /*78a0*/  LDSM.16.MT88.4 R44, [R2+UR6+0xa000] ;  /* 0x00a00006022c783b */ /* 0x000fee0008004200 */
[----:B------:R-:W-:Y:S01]  /*78b0*/  HMMA.16816.F32.BF16 R128, R20, R130, R40 ;  /* 0x000000821480723c */ /* 0x000fe20000041828 */
[----:B------:R-:W1:Y:S04]  /*78c0*/  LDSM.16.MT88.4 R20, [R2+UR6+0x9c00] ;  /* 0x009c00060214783b */ /* 0x000e680008004200 */
[----:B------:R-:W1:Y:S03]  /*78d0*/  LDSM.16.M88.4 R40, [R6+UR6+0x100] ;  /* 0x000100060628783b */ /* 0x000e660008000200 */
[C---:B------:R-:W-:Y:S08]  /*78e0*/  HMMA.16816.F32.BF16 R112, R36.reuse, R32, R112 ;  /* 0x000000202470723c */ /* 0x040ff00000041870 */
[-C--:B------:R-:W-:Y:S01]  /*78f0*/  HMMA.16816.F32.BF16 R36, R36, R120.reuse, R28 ;  /* 0x000000782424723c */ /* 0x080fe2000004181c */
[----:B------:R-:W3:Y:S07]  /*7900*/  LDSM.16.M88.4 R28, [R6+UR6+0x4100] ;  /* 0x00410006061c783b */ /* 0x000eee0008000200 */
[C---:B------:R-:W-:Y:S08]  /*7910*/  HMMA.16816.F32.BF16 R128, R116.reuse, R120, R128 ;  /* 0x000000787480723c */ /* 0x040ff00000041880 */
[----:B------:R-:W-:Y:S01]  /*7920*/  HMMA.16816.F32.BF16 R116, R116, R32, R132 ;  /* 0x000000207474723c */ /* 0x000fe20000041884 */
[----:B------:R-:W-:Y:S07]  /*7930*/  LDSM.16.MT88.4 R132, [R2+UR6+0xa400] ;  /* 0x00a400060284783b */ /* 0x000fee0008004200 */
[C---:B0-----:R-:W-:Y:S08]  /*7940*/  HMMA.16816.F32.BF16 R112, R24.reuse, R34, R112 ;  /* 0x000000221870723c */ /* 0x041ff00000041870 */
[-C--:B------:R-:W-:Y:S01]  /*7950*/  HMMA.16816.F32.BF16 R24, R24, R122.reuse, R36 ;  /* 0x0000007a1818723c */ /* 0x080fe20000041824 */
[----:B------:R-:W0:Y:S07]  /*7960*/  LDSM.16.MT88.4 R36, [R8+UR6+0xa400] ;  /* 0x00a400060824783b */ /* 0x000e2e0008004200 */
[C---:B-1----:R-:W-:Y:S01]  /*7970*/  HMMA.16816.F32.BF16 R120, R20.reuse, R122, R128 ;  /* 0x0000007a1478723c */ /* 0x042fe20000041880 */
[----:B------:R-:W-:Y:S07]  /*7980*/  LDSM.16.MT88.4 R128, [R2+UR6+0xa800] ;  /* 0x00a800060280783b */ /* 0x000fee0008004200 */
[----:B------:R-:W-:Y:S01]  /*7990*/  HMMA.16816.F32.BF16 R20, R20, R34, R116 ;  /* 0x000000221414723c */ /* 0x000fe20000041874 */
[----:B------:R-:W-:Y:S04]  /*79a0*/  LDSM.16.MT88.4 R32, [R8+UR6+0xa800] ;  /* 0x00a800060820783b */ /* 0x000fe80008004200 */
[----:B------:R-:W-:Y:S03]  /*79b0*/  LDSM.16.MT88.4 R116, [R8+UR6+0xac00] ;  /* 0x00ac00060874783b */ /* 0x000fe60008004200 */
[C---:B------:R-:W-:Y:S08]  /*79c0*/  HMMA.16816.F32.BF16 R112, R124.reuse, R40, R112 ;  /* 0x000000287c70723c */ /* 0x040ff00000041870 */
[-C--:B---3--:R-:W-:Y:S01]  /*79d0*/  HMMA.16816.F32.BF16 R124, R124, R28.reuse, R24 ;  /* 0x0000001c7c7c723c */ /* 0x088fe20000041818 */
[----:B------:R-:W1:Y:S07]  /*79e0*/  LDSM.16.M88.4 R24, [R136+UR6+0x4100] ;  /* 0x004100068818783b */ /* 0x000e6e0008000200 */
[C---:B------:R-:W-:Y:S08]  /*79f0*/  HMMA.16816.F32.BF16 R120, R44.reuse, R28, R120 ;  /* 0x0000001c2c78723c */ /* 0x040ff00000041878 */
[----:B------:R-:W-:Y:S01]  /*7a00*/  HMMA.16816.F32.BF16 R44, R44, R40, R20 ;  /* 0x000000282c2c723c */ /* 0x000fe20000041814 */
[----:B------:R-:W3:Y:S07]  /*7a10*/  LDSM.16.M88.4 R20, [R136+UR6+0x100] ;  /* 0x000100068814783b */ /* 0x000eee0008000200 */
[-C--:B0-----:R-:W-:Y:S08]  /*7a20*/  HMMA.16816.F32.BF16 R124, R36, R30.reuse, R124 ;  /* 0x0000001e247c723c */ /* 0x081ff0000004187c */
[----:B------:R-:W-:Y:S01]  /*7a30*/  HMMA.16816.F32.BF16 R28, R132, R30, R120 ;  /* 0x0000001e841c723c */ /* 0x000fe20000041878 */
[----:B------:R-:W0:Y:S07]  /*7a40*/  LDSM.16.MT88.4 R120, [R2+UR6+0xac00] ;  /* 0x00ac00060278783b */ /* 0x000e2e0008004200 */
[-C--:B------:R-:W-:Y:S01]  /*7a50*/  HMMA.16816.F32.BF16 R36, R36, R42.reuse, R112 ;  /* 0x0000002a2424723c */ /* 0x080fe20000041870 */
[----:B------:R-:W-:Y:S07]  /*7a60*/  LDSM.16.MT88.4 R112, [R2+UR6+0xb000] ;  /* 0x00b000060270783b */ /* 0x000fee0008004200 */
[----:B------:R-:W-:Y:S01]  /*7a70*/  HMMA.16816.F32.BF16 R132, R132, R42, R44 ;  /* 0x0000002a8484723c */ /* 0x000fe2000004182c */
[----:B------:R-:W-:Y:S04]  /*7a80*/  LDSM.16.MT88.4 R40, [R8+UR6+0xb000] ;  /* 0x00b000060828783b */ /* 0x000fe80008004200 */
[----:B------:R-:W0:Y:S03]  /*7a90*/  LDSM.16.M88.4 R44, [R6+UR6+0x4180] ;  /* 0x00418006062c783b */ /* 0x000e260008000200 */
[-C--:B-1----:R-:W-:Y:S08]  /*7aa0*/  HMMA.16816.F32.BF16 R124, R32, R24.reuse, R124 ;  /* 0x00000018207c723c */ /* 0x082ff0000004187c */
[----:B------:R-:W-:Y:S08]  /*7ab0*/  HMMA.16816.F32.BF16 R28, R128, R24, R28 ;  /* 0x00000018801c723c */ /* 0x000ff0000004181c */
[-C--:B---3--:R-:W-:Y:S01]  /*7ac0*/  HMMA.16816.F32.BF16 R32, R32, R20.reuse, R36 ;  /* 0x000000142020723c */ /* 0x088fe20000041824 */
[----:B------:R-:W1:Y:S07]  /*7ad0*/  LDSM.16.M88.4 R36, [R6+UR6+0x180] ;  /* 0x000180060624783b */ /* 0x000e6e0008000200 */
[----:B------:R-:W-:Y:S08]  /*7ae0*/  HMMA.16816.F32.BF16 R132, R128, R20, R132 ;  /* 0x000000148084723c */ /* 0x000ff00000041884 */
[-C--:B------:R-:W-:Y:S01]  /*7af0*/  HMMA.16816.F32.BF16 R128, R116, R26.reuse, R124 ;  /* 0x0000001a7480723c */ /* 0x080fe2000004187c */
[----:B------:R-:W3:Y:S07]  /*7b00*/  LDSM.16.MT88.4 R124, [R8+UR6+0xb400] ;  /* 0x00b40006087c783b */ /* 0x000eee0008004200 */
[----:B0-----:R-:W-:Y:S01]  /*7b10*/  HMMA.16816.F32.BF16 R28, R120, R26, R28 ;  /* 0x0000001a781c723c */ /* 0x001fe2000004181c */
[----:B------:R-:W0:Y:S07]  /*7b20*/  LDSM.16.MT88.4 R24, [R2+UR6+0xb400] ;  /* 0x00b400060218783b */ /* 0x000e2e0008004200 */
[-C--:B------:R-:W-:Y:S01]  /*7b30*/  HMMA.16816.F32.BF16 R32, R116, R22.reuse, R32 ;  /* 0x000000167420723c */ /* 0x080fe20000041820 */
[----:B------:R-:W-:Y:S07]  /*7b40*/  LDSM.16.M88.4 R116, [R136+UR6+0x4180] ;  /* 0x004180068874783b */ /* 0x000fee0008000200 */
[----:B------:R-:W-:Y:S01]  /*7b50*/  HMMA.16816.F32.BF16 R132, R120, R22, R132 ;  /* 0x000000167884723c */ /* 0x000fe20000041884 */
[----:B------:R-:W0:Y:S04]  /*7b60*/  LDSM.16.MT88.4 R20, [R8+UR6+0xb800] ;  /* 0x00b800060814783b */ /* 0x000e280008004200 */
[----:B------:R-:W0:Y:S03]  /*7b70*/  LDSM.16.MT88.4 R120, [R2+UR6+0xb800] ;  /* 0x00b800060278783b */ /* 0x000e260008004200 */
[-C--:B------:R-:W-:Y:S08]  /*7b80*/  HMMA.16816.F32.BF16 R128, R40, R44.reuse, R128 ;  /* 0x0000002c2880723c */ /* 0x080ff00000041880 */
[----:B------:R-:W-:Y:S08]  /*7b90*/  HMMA.16816.F32.BF16 R28, R112, R44, R28 ;  /* 0x0000002c701c723c */ /* 0x000ff0000004181c */
[-C--:B-1----:R-:W-:Y:S01]  /*7ba0*/  HMMA.16816.F32.BF16 R32, R40, R36.reuse, R32 ;  /* 0x000000242820723c */ /* 0x082fe20000041820 */
[----:B------:R1:W2:Y:S07]  /*7bb0*/  LDSM.16.M88.4 R40, [R136+UR6+0x180] ;  /* 0x000180068828783b */ /* 0x0002ae0008000200 */
[----:B------:R-:W-:Y:S01]  /*7bc0*/  HMMA.16816.F32.BF16 R132, R112, R36, R132 ;  /* 0x000000247084723c */ /* 0x000fe20000041884 */
[----:B------:R-:W2:Y:S01]  /*7bd0*/  LDSM.16.MT88.4 R112, [R8+UR6+0xbc00] ;  /* 0x00bc00060870783b */ /* 0x000ea20008004200 */
[----:B------:R-:W4:Y:S06]  /*7be0*/  S2R R3, SR_TID.X ;  /* 0x0000000000037919 */ /* 0x000f2c0000002100 */
[-C--:B---3--:R-:W-:Y:S01]  /*7bf0*/  HMMA.16816.F32.BF16 R128, R124, R46.reuse, R128 ;  /* 0x0000002e7c80723c */ /* 0x088fe20000041880 */
[----:B-1----:R-:W3:Y:S07]  /*7c00*/  LDL.64 R136, [R1+0x270] ;  /* 0x0002700001887983 */ /* 0x002eee0000100a00 */
[----:B0-----:R-:W-:Y:S01]  /*7c10*/  HMMA.16816.F32.BF16 R28, R24, R46, R28 ;  /* 0x0000002e181c723c */ /* 0x001fe2000004181c */
[----:B------:R0:W1:Y:S07]  /*7c20*/  LDSM.16.MT88.4 R44, [R2+UR6+0xbc00] ;  /* 0x00bc0006022c783b */ /* 0x00006e0008004200 */
[-C--:B------:R-:W-:Y:S01]  /*7c30*/  HMMA.16816.F32.BF16 R32, R124, R38.reuse, R32 ;  /* 0x000000267c20723c */ /* 0x080fe20000041820 */
[----:B0-----:R-:W0:Y:S01]  /*7c40*/  S2R R2, SR_TID.X ;  /* 0x0000000000027919 */ /* 0x001e220000002100 */
[----:B------:R-:W0:Y:S06]  /*7c50*/  S2R R36, SR_TID.X ;  /* 0x0000000000247919 */ /* 0x000e2c0000002100 */
[----:B------:R-:W-:Y:S01]  /*7c60*/  HMMA.16816.F32.BF16 R132, R24, R38, R132 ;  /* 0x000000261884723c */ /* 0x000fe20000041884 */
[----:B------:R-:W3:Y:S01]  /*7c70*/  LDL.64 R126, [R1+0x3a8] ;  /* 0x0003a800017e7983 */ /* 0x000ee20000100a00 */
[----:B----4-:R-:W-:-:S03]  /*7c80*/  SHF.L.U32 R3, R3, 0x1, RZ ;  /* 0x0000000103037819 */ /* 0x010fc600000006ff */
[----:B------:R-:W4:Y:S03]  /*7c90*/  LDL.64 R124, [R1+0x3a0] ;  /* 0x0003a000017c7983 */ /* 0x000f260000100a00 */
[-C--:B------:R-:W-:Y:S08]  /*7ca0*/  HMMA.16816.F32.BF16 R128, R20, R116.reuse, R128 ;  /* 0x000000741480723c */ /* 0x080ff00000041880 */
[----:B------:R-:W-:Y:S08]  /*7cb0*/  HMMA.16816.F32.BF16 R28, R120, R116, R28 ;  /* 0x00000074781c723c */ /* 0x000ff0000004181c */
[-C--:B--2---:R-:W-:Y:S08]  /*7cc0*/  HMMA.16816.F32.BF16 R32, R20, R40.reuse, R32 ;  /* 0x000000281420723c */ /* 0x084ff00000041820 */
[----:B------:R-:W-:Y:S01]  /*7cd0*/  HMMA.16816.F32.BF16 R132, R120, R40, R132 ;  /* 0x000000287884723c */ /* 0x000fe20000041884 */
[----:B------:R-:W-:Y:S01]  /*7ce0*/  LOP3.LUT R3, R3, 0x6, RZ, 0xc0, !PT ;  /* 0x0000000603037812 */ /* 0x000fe200078ec0ff */
[----:B------:R-:W2:Y:S01]  /*7cf0*/  LDL.64 R120, [R1+0x3f8] ;  /* 0x0003f80001787983 */ /* 0x000ea20000100a00 */
[----:B0-----:R-:W-:-:S02]  /*7d00*/  LOP3.LUT R2, R2, 0x60, RZ, 0xc0, !PT ;  /* 0x0000006002027812 */ /* 0x001fc400078ec0ff */
[----:B------:R-:W-:Y:S01]  /*7d10*/  LOP3.LUT R36, R36, 0x1c, RZ, 0xc0, !PT ;  /* 0x0000001c24247812 */ /* 0x000fe200078ec0ff */
[----:B------:R-:W2:Y:S02]  /*7d20*/  LDL.64 R116, [R1+0x3e8] ;  /* 0x0003e80001747983 */ /* 0x000ea40000100a00 */
[-C--:B------:R-:W-:Y:S01]  /*7d30*/  HMMA.16816.F32.BF16 R128, R112, R118.reuse, R128 ;  /* 0x000000767080723c */ /* 0x080fe20000041880 */
[----:B------:R-:W-:Y:S01]  /*7d40*/  LEA.HI R2, R2, R3, RZ, 0x1e ;  /* 0x0000000302027211 */ /* 0x000fe200078ff0ff */
[----:B------:R-:W2:Y:S06]  /*7d50*/  LDL.64 R122, [R1+0x398] ;  /* 0x00039800017a7983 */ /* 0x000eac0000100a00 */
[----:B-1----:R-:W-:Y:S08]  /*7d60*/  HMMA.16816.F32.BF16 R28, R44, R118, R28 ;  /* 0x000000762c1c723c */ /* 0x002ff0000004181c */
[----:B------:R-:W-:Y:S01]  /*7d70*/  HMMA.16816.F32.BF16 R32, R112, R42, R32 ;  /* 0x0000002a7020723c */ /* 0x000fe20000041820 */
[----:B------:R-:W-:-:S07]  /*7d80*/  VIADD R2, R2, UR4 ;  /* 0x0000000402027c36 */ /* 0x000fce0008000000 */
[----:B------:R-:W-:Y:S01]  /*7d90*/  HMMA.16816.F32.BF16 R132, R44, R42, R132 ;  /* 0x0000002a2c84723c */ /* 0x000fe20000041884 */
[----:B------:R-:W-:Y:S01]  /*7da0*/  IADD3 R3, PT, PT, R2, 0x20, RZ ;  /* 0x0000002002037810 */ /* 0x000fe20007ffe0ff */
[----:B------:R-:W-:Y:S01]  /*7db0*/  FMUL R128, R128, UR9 ;  /* 0x0000000980807c20 */ /* 0x000fe20008400000 */
[----:B------:R-:W-:Y:S01]  /*7dc0*/  FMUL R4, R130, UR9 ;  /* 0x0000000982047c20 */ /* 0x000fe20008400000 */
[----:B------:R-:W-:Y:S01]  /*7dd0*/  FMUL R5, R28, UR9 ;  /* 0x000000091c057c20 */ /* 0x000fe20008400000 */
[-C--:B------:R-:W-:Y:S01]  /*7de0*/  ISETP.GE.AND P2, PT, R13, R3.reuse, PT ;  /* 0x000000030d00720c */ /* 0x080fe20003f46270 */
[----:B------:R-:W-:Y:S01]  /*7df0*/  FMUL R18, R30, UR9 ;  /* 0x000000091e127c20 */ /* 0x000fe20008400000 */
[-C--:B------:R-:W-:Y:S01]  /*7e00*/  ISETP.GE.AND P3, PT, R14, R3.reuse, PT ;  /* 0x000000030e00720c */ /* 0x080fe20003f66270 */
[----:B------:R-:W-:Y:S01]  /*7e10*/  FMUL R129, R129, UR9 ;  /* 0x0000000981817c20 */ /* 0x000fe20008400000 */
[-C--:B------:R-:W-:Y:S01]  /*7e20*/  ISETP.GE.AND P4, PT, R15, R3.reuse, PT ;  /* 0x000000030f00720c */ /* 0x080fe20003f86270 */
[----:B------:R-:W-:Y:S01]  /*7e30*/  FMUL R27, R131, UR9 ;  /* 0x00000009831b7c20 */ /* 0x000fe20008400000 */
[----:B------:R-:W-:Y:S01]  /*7e40*/  ISETP.GE.AND P5, PT, R16, R3, PT ;  /* 0x000000031000720c */ /* 0x000fe20003fa6270 */
[----:B------:R-:W-:Y:S01]  /*7e50*/  FMUL R3, R32, UR9 ;  /* 0x0000000920037c20 */ /* 0x000fe20008400000 */
[----:B------:R-:W-:Y:S01]  /*7e60*/  FMUL R23, R33, UR9 ;  /* 0x0000000921177c20 */ /* 0x000fe20008400000 */
[CC--:B------:R-:W-:Y:S01]  /*7e70*/  ISETP.GE.AND P6, PT, R13.reuse, R2.reuse, PT ;  /* 0x000000020d00720c */ /* 0x0c0fe20003fc6270 */
[----:B------:R-:W-:Y:S01]  /*7e80*/  FMUL R20, R34, UR9 ;  /* 0x0000000922147c20 */ /* 0x000fe20008400000 */
[-C--:B------:R-:W-:Y:S01]  /*7e90*/  ISETP.GT.AND P1, PT, R13, R2.reuse, PT ;  /* 0x000000020d00720c */ /* 0x080fe20003f24270 */
[----:B------:R-:W-:Y:S01]  /*7ea0*/  FMUL R22, R35, UR9 ;  /* 0x0000000923167c20 */ /* 0x000fe20008400000 */
[----:B------:R-:W-:Y:S01]  /*7eb0*/  FSEL R128, R128, -INF , P2 ;  /* 0xff80000080807808 */ /* 0x000fe20001000000 */
        /* <DEDUP_REMOVED lines=11> */
[CC--:B------:R-:W-:Y:S01]  /*7f70*/  ISETP.GE.AND P2, PT, R14.reuse, R2.reuse, PT ;  /* 0x000000020e00720c */ /* 0x0c0fe20003f46270 */
[----:B------:R-:W0:Y:S01]  /*7f80*/  S2R R41, SR_TID.X ;  /* 0x0000000000297919 */ /* 0x000e220000002100 */
[----:B------:R-:W-:-:S02]  /*7f90*/  ISETP.GT.AND P3, PT, R14, R2, PT ;  /* 0x000000020e00720c */ /* 0x000fc40003f64270 */
[CC--:B------:R-:W-:Y:S01]  /*7fa0*/  ISETP.GE.AND P4, PT, R15.reuse, R2.reuse, PT ;  /* 0x000000020f00720c */ /* 0x0c0fe20003f86270 */
[----:B------:R-:W2:Y:S01]  /*7fb0*/  LDL.64 R118, [R1+0x3e0] ;  /* 0x0003e00001767983 */ /* 0x000ea20000100a00 */
[-C--:B------:R-:W-:Y:S02]  /*7fc0*/  ISETP.GT.AND P5, PT, R15, R2.reuse, PT ;  /* 0x000000020f00720c */ /* 0x080fe40003fa4270 */
[CC--:B------:R-:W-:Y:S01]  /*7fd0*/  ISETP.GE.AND P6, PT, R16.reuse, R2.reuse, PT ;  /* 0x000000021000720c */ /* 0x0c0fe20003fc6270 */
[----:B------:R-:W2:Y:S01]  /*7fe0*/  LDL.64 R112, [R1+0x3d0] ;  /* 0x0003d00001707983 */ /* 0x000ea20000100a00 */
[----:B------:R-:W-:Y:S01]  /*7ff0*/  ISETP.GT.AND P1, PT, R16, R2, PT ;  /* 0x000000021000720c */ /* 0x000fe20003f24270 */
[----:B------:R-:W-:Y:S01]  /*8000*/  VIADD R2, R2, 0x21 ;  /* 0x0000002102027836 */ /* 0x000fe20000000000 */
[----:B------:R-:W-:Y:S01]  /*8010*/  FSEL R20, R20, -INF , P2 ;  /* 0xff80000014147808 */ /* 0x000fe20001000000 */
[----:B------:R-:W2:Y:S01]  /*8020*/  LDL.64 R46, [R1+0x3b8] ;  /* 0x0003b800012e7983 */ /* 0x000ea20000100a00 */
[----:B------:R-:W-:-:S02]  /*8030*/  FSEL R22, R22, -INF , P3 ;  /* 0xff80000016167808 */ /* 0x000fc40001800000 */
[-C--:B------:R-:W-:Y:S01]  /*8040*/  ISETP.GE.AND P2, PT, R13, R2.reuse, PT ;  /* 0x000000020d00720c */ /* 0x080fe20003f46270 */
[----:B------:R-:W2:Y:S01]  /*8050*/  LDL.64 R42, [R1+0x3f0] ;  /* 0x0003f000012a7983 */ /* 0x000ea20000100a00 */
[-C--:B------:R-:W-:Y:S02]  /*8060*/  ISETP.GE.AND P3, PT, R14, R2.reuse, PT ;  /* 0x000000020e00720c */ /* 0x080fe40003f66270 */
[----:B------:R-:W-:Y:S01]  /*8070*/  FSEL R21, R21, -INF , P4 ;  /* 0xff80000015157808 */ /* 0x000fe20002000000 */
[----:B------:R-:W2:Y:S01]  /*8080*/  LDL.64 R114, [R1+0x3d8] ;  /* 0x0003d80001727983 */ /* 0x000ea20000100a00 */
[-C--:B------:R-:W-:Y:S02]  /*8090*/  ISETP.GE.AND P4, PT, R15, R2.reuse, PT ;  /* 0x000000020f00720c */ /* 0x080fe40003f86270 */
[----:B------:R-:W-:Y:S01]  /*80a0*/  FSEL R17, R17, -INF , P5 ;  /* 0xff80000011117808 */ /* 0x000fe20002800000 */
[----:B------:R-:W2:Y:S01]  /*80b0*/  LDL.64 R132, [R1+0x3c8] ;  /* 0x0003c80001847983 */ /* 0x000ea20000100a00 */
[----:B------:R-:W-:-:S02]  /*80c0*/  ISETP.GE.AND P5, PT, R16, R2, PT ;  /* 0x000000021000720c */ /* 0x000fc40003fa6270 */
[----:B------:R-:W-:Y:S01]  /*80d0*/  FSEL R25, R25, -INF , P6 ;  /* 0xff80000019197808 */ /* 0x000fe20003000000 */
[----:B------:R-:W2:Y:S01]  /*80e0*/  LDL.64 R130, [R1+0x3c0] ;  /* 0x0003c00001827983 */ /* 0x000ea20000100a00 */
[----:B------:R-:W-:Y:S02]  /*80f0*/  FSEL R19, R19, -INF , P1 ;  /* 0xff80000013137808 */ /* 0x000fe40000800000 */
[----:B------:R-:W-:Y:S01]  /*8100*/  FSEL R29, R129, -INF , P2 ;  /* 0xff800000811d7808 */ /* 0x000fe20001000000 */
[----:B------:R-:W2:Y:S01]  /*8110*/  LDL.64 R44, [R1+0x3b0] ;  /* 0x0003b000012c7983 */ /* 0x000ea20000100a00 */
[----:B------:R-:W-:Y:S02]  /*8120*/  FMNMX3 R32, R3, R23, R128, !PT ;  /* 0x0000001703207276 */ /* 0x000fe40007800080 */
[----:B------:R-:W-:Y:S01]  /*8130*/  FSEL R27, R27, -INF , P3 ;  /* 0xff8000001b1b7808 */ /* 0x000fe20001800000 */
[----:B------:R-:W2:Y:S01]  /*8140*/  LDL.64 R134, [R1+0x2d8] ;  /* 0x0002d80001867983 */ /* 0x000ea20000100a00 */
[----:B------:R-:W-:-:S02]  /*8150*/  FMNMX3 R33, R20, R22, R4, !PT ;  /* 0x0000001614217276 */ /* 0x000fc40007800004 */
[----:B------:R-:W-:Y:S02]  /*8160*/  FSEL R26, R26, -INF , P4 ;  /* 0xff8000001a1a7808 */ /* 0x000fe40002000000 */
[----:B------:R-:W-:Y:S02]  /*8170*/  FMNMX3 R30, R21, R17, R5, !PT ;  /* 0x00000011151e7276 */ /* 0x000fe40007800005 */
[----:B------:R-:W-:Y:S02]  /*8180*/  FSEL R24, R24, -INF , P5 ;  /* 0xff80000018187808 */ /* 0x000fe40002800000 */
[----:B------:R-:W-:Y:S02]  /*8190*/  FMNMX3 R28, R25, R19, R18, !PT ;  /* 0x00000013191c7276 */ /* 0x000fe40007800012 */
[----:B------:R-:W-:Y:S02]  /*81a0*/  FMNMX R32, R29, R32, !PT ;  /* 0x000000201d207209 */ /* 0x000fe40007800000 */
[----:B------:R-:W-:-:S02]  /*81b0*/  FMNMX R33, R27, R33, !PT ;  /* 0x000000211b217209 */ /* 0x000fc40007800000 */
[----:B------:R-:W-:Y:S02]  /*81c0*/  FMNMX R30, R26, R30, !PT ;  /* 0x0000001e1a1e7209 */ /* 0x000fe40007800000 */
[----:B------:R-:W-:Y:S01]  /*81d0*/  FMNMX R28, R24, R28, !PT ;  /* 0x0000001c181c7209 */ /* 0x000fe20007800000 */
[----:B------:R-:W1:Y:S04]  /*81e0*/  SHFL.BFLY PT, R34, R32, 0x2, 0x1f ;  /* 0x0c401f0020227f89 */ /* 0x000e6800000e0000 */
[----:B------:R-:W0:Y:S04]  /*81f0*/  SHFL.BFLY PT, R35, R33, 0x2, 0x1f ;  /* 0x0c401f0021237f89 */ /* 0x000e2800000e0000 */
[----:B------:R-:W5:Y:S04]  /*8200*/  SHFL.BFLY PT, R31, R30, 0x2, 0x1f ;  /* 0x0c401f001e1f7f89 */ /* 0x000f6800000e0000 */
[----:B------:R-:W5:Y:S01]  /*8210*/  SHFL.BFLY PT, R2, R28, 0x2, 0x1f ;  /* 0x0c401f001c027f89 */ /* 0x000f6200000e0000 */
[----:B-1----:R-:W-:-:S02]  /*8220*/  FMNMX R34, R32, R34, !PT ;  /* 0x0000002220227209 */ /* 0x002fc40007800000 */
[----:B0-----:R-:W-:Y:S02]  /*8230*/  FMNMX R35, R33, R35, !PT ;  /* 0x0000002321237209 */ /* 0x001fe40007800000 */
[----:B-----5:R-:W-:Y:S02]  /*8240*/  FMNMX R31, R30, R31, !PT ;  /* 0x0000001f1e1f7209 */ /* 0x020fe40007800000 */
[----:B------:R-:W-:Y:S01]  /*8250*/  FMNMX R2, R28, R2, !PT ;  /* 0x000000021c027209 */ /* 0x000fe20007800000 */
[----:B------:R-:W0:Y:S04]  /*8260*/  SHFL.BFLY PT, R30, R35, 0x1, 0x1f ;  /* 0x0c201f00231e7f89 */ /* 0x000e2800000e0000 */
[----:B------:R-:W1:Y:S04]  /*8270*/  SHFL.BFLY PT, R28, R34, 0x1, 0x1f ;  /* 0x0c201f00221c7f89 */ /* 0x000e6800000e0000 */
[----:B------:R-:W5:Y:S04]  /*8280*/  SHFL.BFLY PT, R32, R31, 0x1, 0x1f ;  /* 0x0c201f001f207f89 */ /* 0x000f6800000e0000 */
[----:B------:R-:W5:Y:S01]  /*8290*/  SHFL.BFLY PT, R33, R2, 0x1, 0x1f ;  /* 0x0c201f0002217f89 */ /* 0x000f6200000e0000 */
[----:B0-----:R-:W-:-:S02]  /*82a0*/  FMNMX R30, R35, R30, !PT ;  /* 0x0000001e231e7209 */ /* 0x001fc40007800000 */
[----:B-1----:R-:W-:Y:S01]  /*82b0*/  FMNMX R28, R34, R28, !PT ;  /* 0x0000001c221c7209 */ /* 0x002fe20007800000 */
[----:B------:R-:W-:Y:S01]  /*82c0*/  BAR.SYNC.DEFER_BLOCKING 0x0 ;  /* 0x0000000000007b1d */ /* 0x000fe20000010000 */
[----:B-----5:R-:W-:Y:S02]  /*82d0*/  FMNMX R32, R31, R32, !PT ;  /* 0x000000201f207209 */ /* 0x020fe40007800000 */
[----:B------:R-:W-:-:S03]  /*82e0*/  FMNMX R33, R2, R33, !PT ;  /* 0x0000002102217209 */ /* 0x000fc60007800000 */
[----:B------:R-:W-:Y:S04]  /*82f0*/  @!P0 STS [R251], R28 ;  /* 0x0000001cfb008388 */ /* 0x000fe80000000800 */
[----:B------:R-:W-:Y:S04]  /*8300*/  @!P0 STS [R250], R30 ;  /* 0x0000001efa008388 */ /* 0x000fe80000000800 */
[----:B------:R-:W-:Y:S04]  /*8310*/  @!P0 STS [R249], R32 ;  /* 0x00000020f9008388 */ /* 0x000fe80000000800 */
[----:B------:R-:W-:Y:S01]  /*8320*/  @!P0 STS [R248], R33 ;  /* 0x00000021f8008388 */ /* 0x000fe20000000800 */
[----:B------:R-:W-:Y:S01]  /*8330*/  BAR.SYNC.DEFER_BLOCKING 0x0 ;  /* 0x0000000000007b1d */ /* 0x000fe20000010000 */
[----:B------:R-:W-:-:S04]  /*8340*/  LOP3.LUT R41, R41, 0x7f, RZ, 0xc0, !PT ;  /* 0x0000007f29297812 */ /* 0x000fc800078ec0ff */
[----:B------:R-:W-:-:S05]  /*8350*/  LEA R41, R41, UR6, 0x2 ;  /* 0x0000000629297c11 */ /* 0x000fca000f8e10ff */
[----:B------:R-:W0:Y:S04]  /*8360*/  LDS R2, [R41] ;  /* 0x0000000029027984 */ /* 0x000e280000000800 */
[----:B0-----:R-:W0:Y:S02]  /*8370*/  SHFL.BFLY PT, R28, R2, 0x2, 0x1f ;  /* 0x0c401f00021c7f89 */ /* 0x001e2400000e0000 */
[----:B0-----:R-:W-:-:S05]  /*8380*/  FMNMX R28, R2, R28, !PT ;  /* 0x0000001c021c7209 */ /* 0x001fca0007800000 */
[----:B------:R-:W0:Y:S02]  /*8390*/  SHFL.BFLY PT, R2, R28, 0x1, 0x1f ;  /* 0x0c201f001c027f89 */ /* 0x000e2400000e0000 */
[----:B0-----:R-:W-:-:S05]  /*83a0*/  FMNMX R2, R28, R2, !PT ;  /* 0x000000021c027209 */ /* 0x001fca0007800000 */
[----:B------:R-:W-:Y:S01]  /*83b0*/  @!P0 STS [R41], R2 ;  /* 0x0000000229008388 */ /* 0x000fe20000000800 */
[----:B------:R-:W-:Y:S01]  /*83c0*/  BAR.SYNC.DEFER_BLOCKING 0x0 ;  /* 0x0000000000007b1d */ /* 0x000fe20000010000 */
[----:B------:R-:W-:-:S05]  /*83d0*/  SHF.L.U32 R36, R36, 0x2, RZ ;  /* 0x0000000224247819 */ /* 0x000fca00000006ff */
[----:B------:R-:W0:Y:S04]  /*83e0*/  LDS R2, [R36+UR6] ;  /* 0x0000000624027984 */ /* 0x000e280008000800 */
[----:B------:R-:W1:Y:S04]  /*83f0*/  LDS R30, [R241] ;  /* 0x00000000f11e7984 */ /* 0x000e680000000800 */
[----:B------:R-:W5:Y:S04]  /*8400*/  LDS R28, [R239] ;  /* 0x00000000ef1c7984 */ /* 0x000f680000000800 */
[----:B------:R-:W2:Y:S01]  /*8410*/  LDS R33, [R237] ;  /* 0x00000000ed217984 */ /* 0x000ea20000000800 */
[----:B0-----:R-:W-:-:S05]  /*8420*/  FMNMX R2, R2, R221, !PT ;  /* 0x000000dd02027209 */ /* 0x001fca0007800000 */
[--C-:B------:R-:W-:Y:S01]  /*8430*/  FADD R23, R23, -R2.reuse ;  /* 0x8000000217177221 */ /* 0x100fe20000000000 */
[--C-:B------:R-:W-:Y:S01]  /*8440*/  FADD R31, R3, -R2.reuse ;  /* 0x80000002031f7221 */ /* 0x100fe20000000000 */
[----:B-1----:R-:W-:Y:S02]  /*8450*/  FMNMX R3, R30, R219, !PT ;  /* 0x000000db1e037209 */ /* 0x002fe40007800000 */
[----:B------:R-:W-:Y:S01]  /*8460*/  FMUL R23, R23, 1.4426950216293334961 ;  /* 0x3fb8aa3b17177820 */ /* 0x000fe20000400000 */
[----:B------:R-:W-:-:S03]  /*8470*/  FADD R29, R29, -R2 ;  /* 0x800000021d1d7221 */ /* 0x000fc60000000000 */
[----:B------:R0:W-:Y:S01]  /*8480*/  MUFU.EX2 R32, R23 ;  /* 0x0000001700207308 */ /* 0x0001e20000000800 */
[----:B------:R-:W-:Y:S01]  /*8490*/  FMUL R29, R29, 1.4426950216293334961 ;  /* 0x3fb8aa3b1d1d7820 */ /* 0x000fe20000400000 */
[----:B0-----:R-:W-:-:S04]  /*84a0*/  FADD R23, R20, -R3 ;  /* 0x8000000314177221 */ /* 0x001fc80000000000 */
[----:B------:R-:W-:Y:S02]  /*84b0*/  FMUL R23, R23, 1.4426950216293334961 ;  /* 0x3fb8aa3b17177820 */ /* 0x000fe40000400000 */
[----:B------:R-:W-:Y:S08]  /*84c0*/  MUFU.EX2 R20, R29 ;  /* 0x0000001d00147308 */ /* 0x000ff00000000800 */
[----:B------:R0:W-:Y:S01]  /*84d0*/  MUFU.EX2 R29, R23 ;  /* 0x00000017001d7308 */ /* 0x0001e20000000800 */
[--C-:B------:R-:W-:Y:S01]  /*84e0*/  FADD R27, R27, -R3.reuse ;  /* 0x800000031b1b7221 */ /* 0x100fe20000000000 */
[----:B0-----:R-:W-:Y:S01]  /*84f0*/  FADD R23, R4, -R3 ;  /* 0x8000000304177221 */ /* 0x001fe20000000000 */
[----:B-----5:R-:W-:-:S03]  /*8500*/  FMNMX R4, R28, R227, !PT ;  /* 0x000000e31c047209 */ /* 0x020fc60007800000 */
[----:B------:R-:W-:Y:S01]  /*8510*/  FMUL R23, R23, 1.4426950216293334961 ;  /* 0x3fb8aa3b17177820 */ /* 0x000fe20000400000 */
[----:B------:R-:W-:-:S03]  /*8520*/  FMUL R27, R27, 1.4426950216293334961 ;  /* 0x3fb8aa3b1b1b7820 */ /* 0x000fc60000400000 */
[----:B------:R0:W-:Y:S01]  /*8530*/  MUFU.EX2 R28, R23 ;  /* 0x00000017001c7308 */ /* 0x0001e20000000800 */
[--C-:B------:R-:W-:Y:S01]  /*8540*/  FADD R17, R17, -R4.reuse ;  /* 0x8000000411117221 */ /* 0x100fe20000000000 */
[----:B0-----:R-:W-:-:S04]  /*8550*/  FADD R23, R21, -R4 ;  /* 0x8000000415177221 */ /* 0x001fc80000000000 */
[----:B------:R-:W-:Y:S02]  /*8560*/  FMUL R23, R23, 1.4426950216293334961 ;  /* 0x3fb8aa3b17177820 */ /* 0x000fe40000400000 */
[----:B------:R-:W-:Y:S01]  /*8570*/  MUFU.EX2 R21, R27 ;  /* 0x0000001b00157308 */ /* 0x000fe20000000800 */
[----:B------:R-:W-:-:S07]  /*8580*/  FADD R22, R22, -R3 ;  /* 0x8000000316167221 */ /* 0x000fce0000000000 */
[----:B------:R0:W-:Y:S01]  /*8590*/  MUFU.EX2 R27, R23 ;  /* 0x00000017001b7308 */ /* 0x0001e20000000800 */
[----:B------:R-:W-:Y:S01]  /*85a0*/  FMUL R31, R31, 1.4426950216293334961 ;  /* 0x3fb8aa3b1f1f7820 */ /* 0x000fe20000400000 */
[----:B0-----:R-:W-:Y:S01]  /*85b0*/  FMUL R23, R17, 1.4426950216293334961 ;  /* 0x3fb8aa3b11177820 */ /* 0x001fe20000400000 */
[----:B------:R-:W-:Y:S01]  /*85c0*/  FADD R17, R5, -R4 ;  /* 0x8000000405117221 */ /* 0x000fe20000000000 */
[----:B--2---:R-:W-:Y:S01]  /*85d0*/  FMNMX R5, R33, R225, !PT ;  /* 0x000000e121057209 */ /* 0x004fe20007800000 */
[----:B------:R-:W-:Y:S01]  /*85e0*/  FADD R128, R128, -R2 ;  /* 0x8000000280807221 */ /* 0x000fe20000000000 */
[----:B------:R-:W-:Y:S01]  /*85f0*/  FMUL R22, R22, 1.4426950216293334961 ;  /* 0x3fb8aa3b16167820 */ /* 0x000fe20000400000 */
[----:B------:R-:W-:Y:S02]  /*8600*/  FMUL R17, R17, 1.4426950216293334961 ;  /* 0x3fb8aa3b11117820 */ /* 0x000fe40000400000 */
[--C-:B------:R-:W-:Y:S01]  /*8610*/  FADD R25, R25, -R5.reuse ;  /* 0x8000000519197221 */ /* 0x100fe20000000000 */
[--C-:B------:R-:W-:Y:S01]  /*8620*/  FADD R19, R19, -R5.reuse ;  /* 0x8000000513137221 */ /* 0x100fe20000000000 */
[----:B------:R-:W-:Y:S01]  /*8630*/  FADD R33, R26, -R4 ;  /* 0x800000041a217221 */ /* 0x000fe20000000000 */
[----:B------:R-:W-:Y:S01]  /*8640*/  FADD R18, R18, -R5 ;  /* 0x8000000512127221 */ /* 0x000fe20000000000 */
[----:B------:R-:W-:Y:S01]  /*8650*/  FMUL R25, R25, 1.4426950216293334961 ;  /* 0x3fb8aa3b19197820 */ /* 0x000fe20000400000 */
[----:B------:R-:W-:Y:S01]  /*8660*/  FMUL R19, R19, 1.4426950216293334961 ;  /* 0x3fb8aa3b13137820 */ /* 0x000fe20000400000 */
[----:B------:R-:W-:Y:S01]  /*8670*/  FMUL R30, R128, 1.4426950216293334961 ;  /* 0x3fb8aa3b801e7820 */ /* 0x000fe20000400000 */
[----:B------:R0:W-:Y:S01]  /*8680*/  MUFU.EX2 R26, R17 ;  /* 0x00000011001a7308 */ /* 0x0001e20000000800 */
[----:B------:R-:W-:Y:S01]  /*8690*/  FMUL R18, R18, 1.4426950216293334961 ;  /* 0x3fb8aa3b12127820 */ /* 0x000fe20000400000 */
[----:B------:R-:W-:Y:S01]  /*86a0*/  IMAD.WIDE R42, R12, 0x2, R42 ;  /* 0x000000020c2a7825 */ /* 0x000fe200078e022a */
[----:B------:R-:W-:Y:S06]  /*86b0*/  BAR.SYNC.DEFER_BLOCKING 0x0 ;  /* 0x0000000000007b1d */ /* 0x000fec0000010000 */
[----:B------:R-:W1:Y:S01]  /*86c0*/  MUFU.EX2 R31, R31 ;  /* 0x0000001f001f7308 */ /* 0x000e620000000800 */
[----:B0-----:R-:W-:Y:S01]  /*86d0*/  FMUL R17, R33, 1.4426950216293334961 ;  /* 0x3fb8aa3b21117820 */ /* 0x001fe20000400000 */
[----:B------:R-:W-:Y:S01]  /*86e0*/  FADD R33, R24, -R5 ;  /* 0x8000000518217221 */ /* 0x000fe20000000000 */
[----:B------:R-:W2:Y:S05]  /*86f0*/  LDL.64 R128, [R1+0x318] ;  /* 0x0003180001807983 */ /* 0x000eaa0000100a00 */
[----:B------:R-:W0:Y:S08]  /*8700*/  MUFU.EX2 R22, R22 ;  /* 0x0000001600167308 */ /* 0x000e300000000800 */
[----:B------:R-:W5:Y:S08]  /*8710*/  MUFU.EX2 R23, R23 ;  /* 0x0000001700177308 */ /* 0x000f700000000800 */
[----:B------:R-:W-:Y:S08]  /*8720*/  MUFU.EX2 R25, R25 ;  /* 0x0000001900197308 */ /* 0x000ff00000000800 */
[----:B------:R-:W0:Y:S08]  /*8730*/  MUFU.EX2 R19, R19 ;  /* 0x0000001300137308 */ /* 0x000e300000000800 */
[----:B------:R-:W0:Y:S08]  /*8740*/  MUFU.EX2 R30, R30 ;  /* 0x0000001e001e7308 */ /* 0x000e300000000800 */
[----:B------:R0:W3:Y:S02]  /*8750*/  MUFU.EX2 R24, R18 ;  /* 0x0000001200187308 */ /* 0x0000e40000000800 */
[----:B0-----:R-:W-:-:S06]  /*8760*/  FMUL R18, R33, 1.4426950216293334961 ;  /* 0x3fb8aa3b21127820 */ /* 0x001fcc0000400000 */
[----:B------:R-:W0:Y:S01]  /*8770*/  MUFU.EX2 R17, R17 ;  /* 0x0000001100117308 */ /* 0x000e220000000800 */
[----:B-1----:R-:W-:-:S07]  /*8780*/  FADD R37, R31, R32 ;  /* 0x000000201f257221 */ /* 0x002fce0000000000 */
[----:B------:R-:W1:Y:S01]  /*8790*/  MUFU.EX2 R18, R18 ;  /* 0x0000001200127308 */ /* 0x000e620000000800 */
[----:B------:R-:W-:Y:S01]  /*87a0*/  FADD R38, R29, R22 ;  /* 0x000000161d267221 */ /* 0x000fe20000000000 */
[----:B-----5:R-:W-:Y:S01]  /*87b0*/  FADD R35, R27, R23 ;  /* 0x000000171b237221 */ /* 0x020fe20000000000 */
[----:B------:R-:W-:Y:S01]  /*87c0*/  FADD R34, R25, R19 ;  /* 0x0000001319227221 */ /* 0x000fe20000000000 */
[----:B------:R-:W-:Y:S01]  /*87d0*/  FADD R37, R30, R37 ;  /* 0x000000251e257221 */ /* 0x000fe20000000000 */
[----:B------:R-:W-:Y:S01]  /*87e0*/  FADD R38, R28, R38 ;  /* 0x000000261c267221 */ /* 0x000fe20000000000 */
[----:B------:R-:W-:Y:S01]  /*87f0*/  FADD R35, R26, R35 ;  /* 0x000000231a237221 */ /* 0x000fe20000000000 */
[----:B---3--:R-:W-:Y:S01]  /*8800*/  FADD R34, R24, R34 ;  /* 0x0000002218227221 */ /* 0x008fe20000000000 */
[----:B------:R-:W-:Y:S01]  /*8810*/  FADD R37, R20, R37 ;  /* 0x0000002514257221 */ /* 0x000fe20000000000 */
[----:B------:R-:W-:Y:S01]  /*8820*/  FADD R38, R21, R38 ;  /* 0x0000002615267221 */ /* 0x000fe20000000000 */
[----:B0-----:R-:W-:-:S03]  /*8830*/  FADD R35, R17, R35 ;  /* 0x0000002311237221 */ /* 0x001fc60000000000 */
[----:B------:R-:W0:Y:S01]  /*8840*/  SHFL.BFLY PT, R39, R37, 0x2, 0x1f ;  /* 0x0c401f0025277f89 */ /* 0x000e2200000e0000 */
[----:B-1----:R-:W-:-:S03]  /*8850*/  FADD R34, R18, R34 ;  /* 0x0000002212227221 */ /* 0x002fc60000000000 */
[----:B------:R-:W1:Y:S04]  /*8860*/  SHFL.BFLY PT, R40, R38, 0x2, 0x1f ;  /* 0x0c401f0026287f89 */ /* 0x000e6800000e0000 */
[----:B------:R-:W3:Y:S04]  /*8870*/  SHFL.BFLY PT, R36, R35, 0x2, 0x1f ;  /* 0x0c401f0023247f89 */ /* 0x000ee800000e0000 */
[----:B------:R-:W5:Y:S01]  /*8880*/  SHFL.BFLY PT, R33, R34, 0x2, 0x1f ;  /* 0x0c401f0022217f89 */ /* 0x000f6200000e0000 */
[----:B0-----:R-:W-:Y:S01]  /*8890*/  FADD R39, R37, R39 ;  /* 0x0000002725277221 */ /* 0x001fe20000000000 */
[----:B-1----:R-:W-:Y:S01]  /*88a0*/  FADD R40, R38, R40 ;  /* 0x0000002826287221 */ /* 0x002fe20000000000 */
[----:B---3--:R-:W-:Y:S01]  /*88b0*/  FADD R36, R35, R36 ;  /* 0x0000002423247221 */ /* 0x008fe20000000000 */
[----:B-----5:R-:W-:-:S03]  /*88c0*/  FADD R33, R34, R33 ;  /* 0x0000002122217221 */ /* 0x020fc60000000000 */
[----:B------:R-:W0:Y:S04]  /*88d0*/  SHFL.BFLY PT, R35, R40, 0x1, 0x1f ;  /* 0x0c201f0028237f89 */ /* 0x000e2800000e0000 */
[----:B------:R-:W1:Y:S04]  /*88e0*/  SHFL.BFLY PT, R34, R39, 0x1, 0x1f ;  /* 0x0c201f0027227f89 */ /* 0x000e6800000e0000 */
[----:B------:R-:W3:Y:S04]  /*88f0*/  SHFL.BFLY PT, R37, R36, 0x1, 0x1f ;  /* 0x0c201f0024257f89 */ /* 0x000ee800000e0000 */
[----:B------:R-:W5:Y:S01]  /*8900*/  SHFL.BFLY PT, R38, R33, 0x1, 0x1f ;  /* 0x0c201f0021267f89 */ /* 0x000f6200000e0000 */
[----:B0-----:R-:W-:Y:S01]  /*8910*/  FADD R35, R40, R35 ;  /* 0x0000002328237221 */ /* 0x001fe20000000000 */
[----:B-1----:R-:W-:Y:S01]  /*8920*/  FADD R34, R39, R34 ;  /* 0x0000002227227221 */ /* 0x002fe20000000000 */
[----:B---3--:R-:W-:-:S04]  /*8930*/  FADD R37, R36, R37 ;  /* 0x0000002524257221 */ /* 0x008fc80000000000 */
[----:B------:R-:W-:Y:S01]  /*8940*/  @!P0 STS [R251], R34 ;  /* 0x00000022fb008388 */ /* 0x000fe20000000800 */
[----:B-----5:R-:W-:-:S03]  /*8950*/  FADD R38, R33, R38 ;  /* 0x0000002621267221 */ /* 0x020fc60000000000 */
[----:B------:R-:W-:Y:S04]  /*8960*/  @!P0 STS [R250], R35 ;  /* 0x00000023fa008388 */ /* 0x000fe80000000800 */
[----:B------:R-:W-:Y:S04]  /*8970*/  @!P0 STS [R249], R37 ;  /* 0x00000025f9008388 */ /* 0x000fe80000000800 */
[----:B------:R-:W-:Y:S01]  /*8980*/  @!P0 STS [R248], R38 ;  /* 0x00000026f8008388 */ /* 0x000fe20000000800 */
[----:B------:R-:W-:Y:S06]  /*8990*/  BAR.SYNC.DEFER_BLOCKING 0x0 ;  /* 0x0000000000007b1d */ /* 0x000fec0000010000 */
[----:B------:R-:W0:Y:S04]  /*89a0*/  LDS R33, [R41] ;  /* 0x0000000029217984 */ /* 0x000e280000000800 */
[----:B0-----:R-:W0:Y:S02]  /*89b0*/  SHFL.BFLY PT, R34, R33, 0x2, 0x1f ;  /* 0x0c401f0021227f89 */ /* 0x001e2400000e0000 */
[----:B0-----:R-:W-:-:S05]  /*89c0*/  FADD R33, R33, R34 ;  /* 0x0000002221217221 */ /* 0x001fca0000000000 */
[----:B------:R-:W0:Y:S02]  /*89d0*/  SHFL.BFLY PT, R34, R33, 0x1, 0x1f ;  /* 0x0c201f0021227f89 */ /* 0x000e2400000e0000 */
[----:B0-----:R-:W-:-:S05]  /*89e0*/  FADD R33, R33, R34 ;  /* 0x0000002221217221 */ /* 0x001fca0000000000 */
[----:B------:R0:W-:Y:S01]  /*89f0*/  @!P0 STS [R41], R33 ;  /* 0x0000002129008388 */ /* 0x0001e20000000800 */
[----:B------:R-:W-:Y:S01]  /*8a00*/  BAR.SYNC.DEFER_BLOCKING 0x0 ;  /* 0x0000000000007b1d */ /* 0x000fe20000010000 */
[----:B------:R-:W-:-:S04]  /*8a10*/  IMAD.WIDE R34, R12, 0x2, R120 ;  /* 0x000000020c227825 */ /* 0x000fc800078e0278 */
[C---:B0-----:R-:W-:Y:S02]  /*8a20*/  IMAD.WIDE R40, R12.reuse, 0x2, R116 ;  /* 0x000000020c287825 */ /* 0x041fe400078e0274 */
[----:B------:R-:W3:Y:S02]  /*8a30*/  LDL.64 R116, [R1+0x390] ;  /* 0x0003900001747983 */ /* 0x000ee40000100a00 */
[C---:B------:R-:W-:Y:S02]  /*8a40*/  IMAD.WIDE R38, R12.reuse, 0x2, R118 ;  /* 0x000000020c267825 */ /* 0x040fe400078e0276 */
[----:B------:R-:W5:Y:S02]  /*8a50*/  LDL.64 R120, [R1+0x388] ;  /* 0x0003880001787983 */ /* 0x000f640000100a00 */
[C---:B------:R-:W-:Y:S02]  /*8a60*/  IMAD.WIDE R36, R12.reuse, 0x2, R114 ;  /* 0x000000020c247825 */ /* 0x040fe400078e0272 */
[----:B------:R-:W2:Y:S04]  /*8a70*/  LDL.64 R114, [R1+0x370] ;  /* 0x0003700001727983 */ /* 0x000ea80000100a00 */
[----:B------:R-:W2:Y:S04]  /*8a80*/  LDL.64 R118, [R1+0x380] ;  /* 0x0003800001767983 */ /* 0x000ea80000100a00 */
[----:B------:R0:W2:Y:S04]  /*8a90*/  LDG.E.U16 R233, desc[UR10][R34.64] ;  /* 0x0000000a22e97981 */ /* 0x0000a8000c1e1500 */
[----:B------:R1:W2:Y:S04]  /*8aa0*/  LDG.E.U16 R223, desc[UR10][R38.64] ;  /* 0x0000000a26df7981 */ /* 0x0002a8000c1e1500 */
[----:B------:R4:W2:Y:S01]  /*8ab0*/  LDG.E.U16 R231, desc[UR10][R42.64] ;  /* 0x0000000a2ae77981 */ /* 0x0008a2000c1e1500 */
[----:B0-----:R-:W-:-:S03]  /*8ac0*/  IMAD.WIDE R34, R12, 0x2, R112 ;  /* 0x000000020c227825 */ /* 0x001fc600078e0270 */
[----:B------:R-:W2:Y:S01]  /*8ad0*/  LDL.64 R112, [R1+0x378] ;  /* 0x0003780001707983 */ /* 0x000ea20000100a00 */
[----:B-1----:R-:W-:-:S03]  /*8ae0*/  IMAD.WIDE R38, R12, 0x2, R46 ;  /* 0x000000020c267825 */ /* 0x002fc600078e022e */
[----:B------:R-:W2:Y:S04]  /*8af0*/  LDL.64 R46, [R1+0x360] ;  /* 0x00036000012e7983 */ /* 0x000ea80000100a00 */
[----:B------:R0:W2:Y:S01]  /*8b00*/  LDG.E.U16 R215, desc[UR10][R34.64] ;  /* 0x0000000a22d77981 */ /* 0x0000a2000c1e1500 */
[----:B----4-:R-:W-:-:S03]  /*8b10*/  IMAD.WIDE R42, R12, 0x2, R132 ;  /* 0x000000020c2a7825 */ /* 0x010fc600078e0284 */
[----:B------:R1:W4:Y:S04]  /*8b20*/  LDG.E.U16 R229, desc[UR10][R40.64] ;  /* 0x0000000a28e57981 */ /* 0x000328000c1e1500 */
[----:B------:R1:W4:Y:S01]  /*8b30*/  LDG.E.U16 R217, desc[UR10][R36.64] ;  /* 0x0000000a24d97981 */ /* 0x000322000c1e1500 */
[----:B0-----:R-:W-:-:S03]  /*8b40*/  IMAD.WIDE R34, R12, 0x2, R126 ;  /* 0x000000020c227825 */ /* 0x001fc600078e027e */
[----:B------:R-:W4:Y:S01]  /*8b50*/  LDL.64 R126, [R1+0x350] ;  /* 0x00035000017e7983 */ /* 0x000f220000100a00 */
[----:B-1----:R-:W-:-:S03]  /*8b60*/  IMAD.WIDE R40, R12, 0x2, R130 ;  /* 0x000000020c287825 */ /* 0x002fc600078e0282 */
[----:B------:R-:W4:Y:S01]  /*8b70*/  LDL.64 R130, [R1+0x368] ;  /* 0x0003680001827983 */ /* 0x000f220000100a00 */
[----:B------:R-:W-:-:S03]  /*8b80*/  IMAD.WIDE R36, R12, 0x2, R44 ;  /* 0x000000020c247825 */ /* 0x000fc600078e022c */
[----:B------:R0:W4:Y:S04]  /*8b90*/  LDG.E.U16 R213, desc[UR10][R42.64] ;  /* 0x0000000a2ad57981 */ /* 0x000128000c1e1500 */
[----:B------:R1:W4:Y:S04]  /*8ba0*/  LDG.E.U16 R211, desc[UR10][R40.64] ;  /* 0x0000000a28d37981 */ /* 0x000328000c1e1500 */
[----:B------:R3:W4:Y:S01]  /*8bb0*/  LDG.E.U16 R209, desc[UR10][R38.64] ;  /* 0x0000000a26d17981 */ /* 0x000722000c1e1500 */
[----:B0-----:R-:W-:-:S03]  /*8bc0*/  IMAD.WIDE R42, R12, 0x2, R124 ;  /* 0x000000020c2a7825 */ /* 0x001fc600078e027c */
[----:B------:R5:W4:Y:S01]  /*8bd0*/  LDG.E.U16 R207, desc[UR10][R36.64] ;  /* 0x0000000a24cf7981 */ /* 0x000b22000c1e1500 */
[----:B-1----:R-:W-:-:S03]  /*8be0*/  IMAD.WIDE R40, R12, 0x2, R122 ;  /* 0x000000020c287825 */ /* 0x002fc600078e027a */
[----:B------:R-:W4:Y:S04]  /*8bf0*/  LDL.64 R124, [R1+0x348] ;  /* 0x00034800017c7983 */ /* 0x000f280000100a00 */
[----:B------:R-:W4:Y:S04]  /*8c00*/  LDL.64 R122, [R1+0x340] ;  /* 0x00034000017a7983 */ /* 0x000f280000100a00 */
[----:B------:R2:W4:Y:S04]  /*8c10*/  LDG.E.U16 R203, desc[UR10][R42.64] ;  /* 0x0000000a2acb7981 */ /* 0x000528000c1e1500 */
[----:B------:R-:W4:Y:S04]  /*8c20*/  LDL.64 R44, [R1+0x358] ;  /* 0x00035800012c7983 */ /* 0x000f280000100a00 */
[----:B------:R-:W4:Y:S04]  /*8c30*/  LDG.E.U16 R201, desc[UR10][R40.64] ;  /* 0x0000000a28c97981 */ /* 0x000f28000c1e1500 */
[----:B------:R-:W4:Y:S04]  /*8c40*/  LDL.64 R132, [R1+0x2c0] ;  /* 0x0002c00001847983 */ /* 0x000f280000100a00 */
[----:B------:R-:W4:Y:S01]  /*8c50*/  LDG.E.U16 R205, desc[UR10][R34.64] ;  /* 0x0000000a22cd7981 */ /* 0x000f22000c1e1500 */
[----:B---3--:R-:W-:-:S03]  /*8c60*/  IMAD.WIDE R38, R12, 0x2, R116 ;  /* 0x000000020c267825 */ /* 0x008fc600078e0274 */
[----:B------:R-:W3:Y:S01]  /*8c70*/  LDL.64 R116, [R1+0x338] ;  /* 0x0003380001747983 */ /* 0x000ee20000100a00 */
[----:B-----5:R-:W-:-:S03]  /*8c80*/  IMAD.WIDE R36, R12, 0x2, R120 ;  /* 0x000000020c247825 */ /* 0x020fc600078e0278 */
[----:B------:R-:W5:Y:S04]  /*8c90*/  LDG.E.U16 R199, desc[UR10][R38.64] ;  /* 0x0000000a26c77981 */ /* 0x000f68000c1e1500 */
[----:B------:R0:W5:Y:S01]  /*8ca0*/  LDG.E.U16 R193, desc[UR10][R36.64] ;  /* 0x0000000a24c17981 */ /* 0x000162000c1e1500 */
[----:B--2---:R-:W-:-:S03]  /*8cb0*/  IMAD.WIDE R42, R12, 0x2, R112 ;  /* 0x000000020c2a7825 */ /* 0x004fc600078e0270 */
[----:B------:R-:W2:Y:S01]  /*8cc0*/  LDL.64 R120, [R1+0x330] ;  /* 0x0003300001787983 */ /* 0x000ea20000100a00 */
[----:B0-----:R-:W-:-:S03]  /*8cd0*/  IMAD.WIDE R36, R12, 0x2, R46 ;  /* 0x000000020c247825 */ /* 0x001fc600078e022e */
[----:B------:R-:W2:Y:S04]  /*8ce0*/  LDL.64 R112, [R1+0x328] ;  /* 0x0003280001707983 */ /* 0x000ea80000100a00 */
[----:B------:R-:W2:Y:S04]  /*8cf0*/  LDL.64 R46, [R1+0x308] ;  /* 0x00030800012e7983 */ /* 0x000ea80000100a00 */
[----:B------:R4:W5:Y:S01]  /*8d00*/  LDG.E.U16 R189, desc[UR10][R42.64] ;  /* 0x0000000a2abd7981 */ /* 0x000962000c1e1500 */
[----:B------:R-:W-:-:S03]  /*8d10*/  IMAD.WIDE R40, R12, 0x2, R114 ;  /* 0x000000020c287825 */ /* 0x000fc600078e0272 */
[----:B------:R-:W5:Y:S04]  /*8d20*/  LDG.E.U16 R179, desc[UR10][R36.64] ;  /* 0x0000000a24b37981 */ /* 0x000f68000c1e1500 */
[----:B------:R0:W5:Y:S01]  /*8d30*/  LDG.E.U16 R187, desc[UR10][R40.64] ;  /* 0x0000000a28bb7981 */ /* 0x000162000c1e1500 */
[----:B----4-:R-:W-:-:S03]  /*8d40*/  IMAD.WIDE R42, R12, 0x2, R126 ;  /* 0x000000020c2a7825 */ /* 0x010fc600078e027e */
[----:B------:R-:W4:Y:S01]  /*8d50*/  LDL.64 R126, [R1+0x2f8] ;  /* 0x0002f800017e7983 */ /* 0x000f220000100a00 */
[----:B------:R-:W-:-:S03]  /*8d60*/  IMAD.WIDE R38, R12, 0x2, R130 ;  /* 0x000000020c267825 */ /* 0x000fc600078e0282 */
[----:B------:R-:W5:Y:S04]  /*8d70*/  LDL.64 R114, [R1+0x310] ;  /* 0x0003100001727983 */ /* 0x000f680000100a00 */
[----:B------:R1:W5:Y:S04]  /*8d80*/  LDG.E.U16 R181, desc[UR10][R38.64] ;  /* 0x0000000a26b57981 */ /* 0x000368000c1e1500 */
[----:B------:R-:W5:Y:S01]  /*8d90*/  LDG.E.U16 R175, desc[UR10][R42.64] ;  /* 0x0000000a2aaf7981 */ /* 0x000f62000c1e1500 */
[----:B------:R-:W-:-:S03]  /*8da0*/  IMAD.WIDE R34, R12, 0x2, R118 ;  /* 0x000000020c227825 */ /* 0x000fc600078e0276 */
[----:B------:R-:W5:Y:S01]  /*8db0*/  LDL.64 R130, [R1+0x2a0] ;  /* 0x0002a00001827983 */ /* 0x000f620000100a00 */
[----:B0-----:R-:W-:-:S03]  /*8dc0*/  IMAD.WIDE R40, R12, 0x2, R124 ;  /* 0x000000020c287825 */ /* 0x001fc600078e027c */
[----:B------:R-:W5:Y:S01]  /*8dd0*/  LDG.E.U16 R191, desc[UR10][R34.64] ;  /* 0x0000000a22bf7981 */ /* 0x000f62000c1e1500 */
[----:B-1----:R-:W-:-:S03]  /*8de0*/  IMAD.WIDE R38, R12, 0x2, R122 ;  /* 0x000000020c267825 */ /* 0x002fc600078e027a */
[----:B------:R-:W5:Y:S04]  /*8df0*/  LDL.64 R124, [R1+0x2f0] ;  /* 0x0002f000017c7983 */ /* 0x000f680000100a00 */
[----:B------:R-:W5:Y:S01]  /*8e00*/  LDL.64 R122, [R1+0x2e8] ;  /* 0x0002e800017a7983 */ /* 0x000f620000100a00 */
[----:B---3--:R-:W-:-:S03]  /*8e10*/  IMAD.WIDE R36, R12, 0x2, R116 ;  /* 0x000000020c247825 */ /* 0x008fc600078e0274 */
[----:B------:R-:W3:Y:S04]  /*8e20*/  LDG.E.U16 R173, desc[UR10][R40.64] ;  /* 0x0000000a28ad7981 */ /* 0x000ee8000c1e1500 */
[----:B------:R0:W3:Y:S01]  /*8e30*/  LDG.E.U16 R169, desc[UR10][R36.64] ;  /* 0x0000000a24a97981 */ /* 0x0000e2000c1e1500 */
[----:B--2---:R-:W-:-:S03]  /*8e40*/  IMAD.WIDE R142, R12, 0x2, R46 ;  /* 0x000000020c8e7825 */ /* 0x004fc600078e022e */
[----:B------:R-:W2:Y:S01]  /*8e50*/  LDG.E.U16 R171, desc[UR10][R38.64] ;  /* 0x0000000a26ab7981 */ /* 0x000ea2000c1e1500 */
[----:B0-----:R-:W-:-:S03]  /*8e60*/  IMAD.WIDE R36, R12, 0x2, R112 ;  /* 0x000000020c247825 */ /* 0x001fc600078e0270 */
[----:B------:R-:W2:Y:S04]  /*8e70*/  LDL.64 R46, [R1+0x2b0] ;  /* 0x0002b000012e7983 */ /* 0x000ea80000100a00 */
[----:B------:R-:W3:Y:S01]  /*8e80*/  LDL.64 R112, [R1+0x2c8] ;  /* 0x0002c80001707983 */ /* 0x000ee20000100a00 */
[----:B----4-:R-:W-:-:S03]  /*8e90*/  IMAD.WIDE R42, R12, 0x2, R126 ;  /* 0x000000020c2a7825 */ /* 0x010fc600078e027e */
[----:B------:R-:W4:Y:S04]  /*8ea0*/  LDL.64 R116, [R1+0x2e0] ;  /* 0x0002e00001747983 */ /* 0x000f280000100a00 */
[----:B------:R-:W4:Y:S01]  /*8eb0*/  LDL.64 R126, [R1+0x298] ;  /* 0x00029800017e7983 */ /* 0x000f220000100a00 */
[----:B------:R-:W-:-:S03]  /*8ec0*/  IMAD.WIDE R34, R12, 0x2, R44 ;  /* 0x000000020c227825 */ /* 0x000fc600078e022c */
[----:B------:R-:W4:Y:S04]  /*8ed0*/  LDL.64 R44, [R1+0x300] ;  /* 0x00030000012c7983 */ /* 0x000f280000100a00 */
[----:B------:R0:W4:Y:S01]  /*8ee0*/  LDG.E.U16 R177, desc[UR10][R34.64] ;  /* 0x0000000a22b17981 */ /* 0x000122000c1e1500 */
[----:B-----5:R-:W-:-:S03]  /*8ef0*/  IMAD.WIDE R144, R12, 0x2, R114 ;  /* 0x000000020c907825 */ /* 0x020fc600078e0272 */
[----:B------:R-:W5:Y:S04]  /*8f00*/  LDL.64 R114, [R1+0x2b8] ;  /* 0x0002b80001727983 */ /* 0x000f680000100a00 */
[----:B------:R-:W5:Y:S01]  /*8f10*/  LDG.E.U16 R33, desc[UR10][R42.64] ;  /* 0x0000000a2a217981 */ /* 0x000f62000c1e1500 */
[----:B0-----:R-:W-:-:S03]  /*8f20*/  IMAD.WIDE R34, R12, 0x2, R120 ;  /* 0x000000020c227825 */ /* 0x001fc600078e0278 */
[----:B------:R-:W5:Y:S01]  /*8f30*/  LDL.64 R120, [R1+0x2d0] ;  /* 0x0002d00001787983 */ /* 0x000f620000100a00 */
[----:B------:R-:W-:-:S03]  /*8f40*/  IMAD.WIDE R40, R12, 0x2, R124 ;  /* 0x000000020c287825 */ /* 0x000fc600078e027c */
[----:B------:R-:W5:Y:S01]  /*8f50*/  LDG.E.U16 R167, desc[UR10][R34.64] ;  /* 0x0000000a22a77981 */ /* 0x000f62000c1e1500 */
[----:B------:R-:W-:-:S03]  /*8f60*/  IMAD.WIDE R38, R12, 0x2, R122 ;  /* 0x000000020c267825 */ /* 0x000fc600078e027a */
[----:B------:R-:W5:Y:S04]  /*8f70*/  LDG.E.U16 R125, desc[UR10][R40.64] ;  /* 0x0000000a287d7981 */ /* 0x000f68000c1e1500 */
[----:B------:R0:W5:Y:S04]  /*8f80*/  LDG.E.U16 R141, desc[UR10][R38.64] ;  /* 0x0000000a268d7981 */ /* 0x000168000c1e1500 */
[----:B------:R-:W5:Y:S04]  /*8f90*/  LDL.64 R122, [R1+0x290] ;  /* 0x00029000017a7983 */ /* 0x000f680000100a00 */
[----:B------:R-:W5:Y:S01]  /*8fa0*/  LDG.E.U16 R166, desc[UR10][R36.64] ;  /* 0x0000000a24a67981 */ /* 0x000f62000c1e1500 */
[----:B0-----:R-:W-:-:S03]  /*8fb0*/  IMAD.WIDE R38, R12, 0x2, R132 ;  /* 0x000000020c267825 */ /* 0x001fc600078e0284 */
[----:B------:R-:W5:Y:S04]  /*8fc0*/  LDL.64 R132, [R1+0x260] ;  /* 0x0002600001847983 */ /* 0x000f680000100a00 */
[----:B------:R-:W5:Y:S04]  /*8fd0*/  LDG.E.U16 R142, desc[UR10][R142.64] ;  /* 0x0000000a8e8e7981 */ /* 0x000f68000c1e1500 */
[----:B------:R-:W5:Y:S04]  /*8fe0*/  LDG.E.U16 R144, desc[UR10][R144.64] ;  /* 0x0000000a90907981 */ /* 0x000f68000c1e1500 */
[----:B------:R-:W5:Y:S01]  /*8ff0*/  LDL.64 R118, [R1+0x320] ;  /* 0x0003200001767983 */ /* 0x000f620000100a00 */
[----:B--2---:R-:W-:-:S04]  /*9000*/  IMAD.WIDE R46, R12, 0x2, R46 ;  /* 0x000000020c2e7825 */ /* 0x004fc800078e022e */
[C---:B---3--:R-:W-:Y:S02]  /*9010*/  IMAD.WIDE R40, R12.reuse, 0x2, R112 ;  /* 0x000000020c287825 */ /* 0x048fe400078e0270 */
[----:B------:R-:W2:Y:S04]  /*9020*/  LDL.64 R112, [R1+0x268] ;  /* 0x0002680001707983 */ /* 0x000ea80000100a00 */
[----:B------:R4:W3:Y:S02]  /*9030*/  LDG.E.U16 R140, desc[UR10][R40.64] ;  /* 0x0000000a288c7981 */ /* 0x0008e4000c1e1500 */
[C---:B----4-:R-:W-:Y:S02]  /*9040*/  IMAD.WIDE R40, R12.reuse, 0x2, R126 ;  /* 0x000000020c287825 */ /* 0x050fe400078e027e */
[----:B------:R0:W4:Y:S02]  /*9050*/  LDG.E.U16 R127, desc[UR10][R46.64] ;  /* 0x0000000a2e7f7981 */ /* 0x000124000c1e1500 */
[----:B0-----:R-:W-:-:S02]  /*9060*/  IMAD.WIDE R46, R12, 0x2, R146 ;  /* 0x000000020c2e7825 */ /* 0x001fc400078e0292 */
[----:B------:R-:W2:Y:S02]  /*9070*/  LDL.64 R146, [R1+0x230] ;  /* 0x0002300001927983 */ /* 0x000ea40000100a00 */
[C---:B------:R-:W-:Y:S02]  /*9080*/  IMAD.WIDE R34, R12.reuse, 0x2, R128 ;  /* 0x000000020c227825 */ /* 0x040fe400078e0280 */
[----:B------:R-:W3:Y:S02]  /*9090*/  LDL.64 R128, [R1+0x2a8] ;  /* 0x0002a80001807983 */ /* 0x000ee40000100a00 */
[C---:B-----5:R-:W-:Y:S02]  /*90a0*/  IMAD.WIDE R42, R12.reuse, 0x2, R120 ;  /* 0x000000020c2a7825 */ /* 0x060fe400078e0278 */
[----:B------:R-:W5:Y:S02]  /*90b0*/  LDL.64 R120, [R1+0x280] ;  /* 0x0002800001787983 */ /* 0x000f640000100a00 */
[----:B------:R-:W-:-:S02]  /*90c0*/  IMAD.WIDE R44, R12, 0x2, R44 ;  /* 0x000000020c2c7825 */ /* 0x000fc400078e022c */
[----:B------:R0:W4:Y:S02]  /*90d0*/  LDG.E.U16 R143, desc[UR10][R42.64] ;  /* 0x0000000a2a8f7981 */ /* 0x000124000c1e1500 */
[C---:B------:R-:W-:Y:S02]  /*90e0*/  IMAD.WIDE R36, R12.reuse, 0x2, R116 ;  /* 0x000000020c247825 */ /* 0x040fe400078e0274 */
        /* <DEDUP_REMOVED lines=17> */
[----:B------:R-:W4:Y:S04]  /*9200*/  LDG.E.U16 R37, desc[UR10][R36.64] ;  /* 0x0000000a24257981 */ /* 0x000f28000c1e1500 */
[----:B------:R3:W4:Y:S01]  /*9210*/  LDG.E.U16 R35, desc[UR10][R44.64] ;  /* 0x0000000a2c237981 */ /* 0x000722000c1e1500 */
[----:B0-----:R-:W-:-:S03]  /*9220*/  IMAD.WIDE R42, R12, 0x2, R148 ;  /* 0x000000020c2a7825 */ /* 0x001fc600078e0294 */
[----:B------:R-:W4:Y:S04]  /*9230*/  LDL.64 R148, [R1+0x208] ;  /* 0x0002080001947983 */ /* 0x000f280000100a00 */
[----:B------:R0:W4:Y:S04]  /*9240*/  LDG.E.U16 R36, desc[UR10][R40.64] ;  /* 0x0000000a28247981 */ /* 0x000128000c1e1500 */
[----:B------:R1:W4:Y:S01]  /*9250*/  LDG.E.U16 R126, desc[UR10][R38.64] ;  /* 0x0000000a267e7981 */ /* 0x000322000c1e1500 */
[----:B--2---:R-:W-:-:S03]  /*9260*/  IMAD.WIDE R152, R12, 0x2, R146 ;  /* 0x000000020c987825 */ /* 0x004fc600078e0292 */
[----:B------:R-:W2:Y:S01]  /*9270*/  LDL.64 R146, [R1+0x1e0] ;  /* 0x0001e00001927983 */ /* 0x000ea20000100a00 */
[----:B---3--:R-:W-:-:S03]  /*9280*/  IMAD.WIDE R44, R12, 0x2, R128 ;  /* 0x000000020c2c7825 */ /* 0x008fc600078e0280 */
[----:B------:R-:W3:Y:S01]  /*9290*/  LDL.64 R128, [R1+0x250] ;  /* 0x0002500001807983 */ /* 0x000ee20000100a00 */
[----:B0-----:R-:W-:-:S03]  /*92a0*/  IMAD.WIDE R40, R12, 0x2, R112 ;  /* 0x000000020c287825 */ /* 0x001fc600078e0270 */
[----:B------:R5:W3:Y:S04]  /*92b0*/  LDG.E.U16 R139, desc[UR10][R44.64] ;  /* 0x0000000a2c8b7981 */ /* 0x000ae8000c1e1500 */
[----:B------:R4:W3:Y:S01]  /*92c0*/  LDG.E.U16 R137, desc[UR10][R40.64] ;  /* 0x0000000a28897981 */ /* 0x0008e2000c1e1500 */
[----:B-1----:R-:W-:-:S03]  /*92d0*/  IMAD.WIDE R38, R12, 0x2, R150 ;  /* 0x000000020c267825 */ /* 0x002fc600078e0296 */
[----:B------:R-:W3:Y:S01]  /*92e0*/  LDL.64 R150, [R1+0x1f0] ;  /* 0x0001f00001967983 */ /* 0x000ee20000100a00 */
[----:B-----5:R-:W-:-:S03]  /*92f0*/  IMAD.WIDE R44, R12, 0x2, R120 ;  /* 0x000000020c2c7825 */ /* 0x020fc600078e0278 */
[----:B------:R-:W5:Y:S04]  /*9300*/  LDL.64 R120, [R1+0x228] ;  /* 0x0002280001787983 */ /* 0x000f680000100a00 */
[----:B------:R0:W3:Y:S01]  /*9310*/  LDG.E.U16 R113, desc[UR10][R44.64] ;  /* 0x0000000a2c717981 */ /* 0x0000e2000c1e1500 */
[----:B----4-:R-:W-:-:S03]  /*9320*/  IMAD.WIDE R40, R12, 0x2, R134 ;  /* 0x000000020c287825 */ /* 0x010fc600078e0286 */
[----:B------:R-:W4:Y:S04]  /*9330*/  LDL.64 R134, [R1+0x218] ;  /* 0x0002180001867983 */ /* 0x000f280000100a00 */
[----:B------:R-:W3:Y:S01]  /*9340*/  LDG.E.U16 R112, desc[UR10][R46.64] ;  /* 0x0000000a2e707981 */ /* 0x000ee2000c1e1500 */
[----:B0-----:R-:W-:-:S03]  /*9350*/  IMAD.WIDE R44, R12, 0x2, R130 ;  /* 0x000000020c2c7825 */ /* 0x001fc600078e0282 */
[----:B------:R-:W3:Y:S04]  /*9360*/  LDG.E.U16 R38, desc[UR10][R38.64] ;  /* 0x0000000a26267981 */ /* 0x000ee8000c1e1500 */
[----:B------:R0:W3:Y:S01]  /*9370*/  LDG.E.U16 R136, desc[UR10][R44.64] ;  /* 0x0000000a2c887981 */ /* 0x0000e2000c1e1500 */
[----:B------:R-:W-:-:S03]  /*9380*/  IMAD.WIDE R118, R12, 0x2, R118 ;  /* 0x000000020c767825 */ /* 0x000fc600078e0276 */
[----:B------:R-:W3:Y:S01]  /*9390*/  LDG.E.U16 R47, desc[UR10][R42.64] ;  /* 0x0000000a2a2f7981 */ /* 0x000ee2000c1e1500 */
[----:B------:R-:W-:-:S03]  /*93a0*/  IMAD.WIDE R122, R12, 0x2, R122 ;  /* 0x000000020c7a7825 */ /* 0x000fc600078e027a */
[----:B------:R-:W3:Y:S01]  /*93b0*/  LDG.E.U16 R118, desc[UR10][R118.64] ;  /* 0x0000000a76767981 */ /* 0x000ee2000c1e1500 */
[----:B0-----:R-:W-:-:S03]  /*93c0*/  IMAD.WIDE R44, R12, 0x2, R132 ;  /* 0x000000020c2c7825 */ /* 0x001fc600078e0284 */
[----:B------:R-:W3:Y:S04]  /*93d0*/  LDL.64 R132, [R1+0x1e8] ;  /* 0x0001e80001847983 */ /* 0x000ee80000100a00 */
[----:B------:R0:W3:Y:S04]  /*93e0*/  LDG.E.U16 R46, desc[UR10][R44.64] ;  /* 0x0000000a2c2e7981 */ /* 0x0000e8000c1e1500 */
[----:B------:R1:W3:Y:S04]  /*93f0*/  LDG.E.U16 R39, desc[UR10][R122.64] ;  /* 0x0000000a7a277981 */ /* 0x0002e8000c1e1500 */
[----:B------:R-:W3:Y:S01]  /*9400*/  LDL.64 R130, [R1+0x210] ;  /* 0x0002100001827983 */ /* 0x000ee20000100a00 */
[----:B0-----:R-:W-:-:S03]  /*9410*/  IMAD.WIDE R44, R12, 0x2, R164 ;  /* 0x000000020c2c7825 */ /* 0x001fc600078e02a4 */
[----:B------:R-:W3:Y:S01]  /*9420*/  LDL.64 R164, [R1+0x180] ;  /* 0x0001800001a47983 */ /* 0x000ee20000100a00 */
[----:B-1----:R-:W-:-:S03]  /*9430*/  IMAD.WIDE R122, R12, 0x2, R148 ;  /* 0x000000020c7a7825 */ /* 0x002fc600078e0294 */
[----:B------:R-:W3:Y:S04]  /*9440*/  LDL.64 R148, [R1+0x1c8] ;  /* 0x0001c80001947983 */ /* 0x000ee80000100a00 */
[----:B------:R-:W3:Y:S04]  /*9450*/  LDG.E.U16 R45, desc[UR10][R44.64] ;  /* 0x0000000a2c2d7981 */ /* 0x000ee8000c1e1500 */
[----:B------:R-:W3:Y:S04]  /*9460*/  LDG.E.U16 R40, desc[UR10][R40.64] ;  /* 0x0000000a28287981 */ /* 0x000ee8000c1e1500 */
[----:B------:R-:W3:Y:S01]  /*9470*/  LDG.E.U16 R152, desc[UR10][R152.64] ;  /* 0x0000000a98987981 */ /* 0x000ee2000c1e1500 */
[----:B--2---:R-:W-:-:S05]  /*9480*/  IMAD.WIDE R146, R12, 0x2, R146 ;  /* 0x000000020c927825 */ /* 0x004fca00078e0292 */
[----:B------:R-:W2:Y:S04]  /*9490*/  LDG.E.U16 R44, desc[UR10][R146.64] ;  /* 0x0000000a922c7981 */ /* 0x000ea8000c1e1500 */
[----:B------:R-:W2:Y:S01]  /*94a0*/  LDL.64 R146, [R1+0x1c0] ;  /* 0x0001c00001927983 */ /* 0x000ea20000100a00 */
[----:B-----5:R-:W-:-:S04]  /*94b0*/  IMAD.WIDE R120, R12, 0x2, R120 ;  /* 0x000000020c787825 */ /* 0x020fc800078e0278 */
[C---:B----4-:R-:W-:Y:S02]  /*94c0*/  IMAD.WIDE R42, R12.reuse, 0x2, R134 ;  /* 0x000000020c2a7825 */ /* 0x050fe400078e0286 */
[----:B------:R0:W4:Y:S04]  /*94d0*/  LDG.E.U16 R135, desc[UR10][R120.64] ;  /* 0x0000000a78877981 */ /* 0x000128000c1e1500 */
[----:B------:R1:W5:Y:S01]  /*94e0*/  LDG.E.U16 R119, desc[UR10][R42.64] ;  /* 0x0000000a2a777981 */ /* 0x000362000c1e1500 */
[----:B---3--:R-:W-:-:S03]  /*94f0*/  IMAD.WIDE R128, R12, 0x2, R128 ;  /* 0x000000020c807825 */ /* 0x008fc600078e0280 */
[----:B------:R-:W3:Y:S01]  /*9500*/  LDG.E.U16 R134, desc[UR10][R122.64] ;  /* 0x0000000a7a867981 */ /* 0x000ee2000c1e1500 */
[----:B0-----:R-:W-:-:S03]  /*9510*/  IMAD.WIDE R120, R12, 0x2, R158 ;  /* 0x000000020c787825 */ /* 0x001fc600078e029e */
[----:B------:R-:W3:Y:S01]  /*9520*/  LDL.64 R158, [R1+0x1b0] ;  /* 0x0001b000019e7983 */ /* 0x000ee20000100a00 */
[----:B-1----:R-:W-:-:S03]  /*9530*/  IMAD.WIDE R42, R12, 0x2, R150 ;  /* 0x000000020c2a7825 */ /* 0x002fc600078e0296 */
[----:B------:R-:W4:Y:S04]  /*9540*/  LDG.E.U16 R128, desc[UR10][R128.64] ;  /* 0x0000000a80807981 */ /* 0x000f28000c1e1500 */
[----:B------:R0:W4:Y:S01]  /*9550*/  LDG.E.U16 R150, desc[UR10][R42.64] ;  /* 0x0000000a2a967981 */ /* 0x000122000c1e1500 */
[----:B------:R-:W-:-:S03]  /*9560*/  IMAD.WIDE R132, R12, 0x2, R132 ;  /* 0x000000020c847825 */ /* 0x000fc600078e0284 */
[----:B------:R-:W4:Y:S04]  /*9570*/  LDG.E.U16 R121, desc[UR10][R120.64] ;  /* 0x0000000a78797981 */ /* 0x000f28000c1e1500 */
[----:B------:R-:W4:Y:S01]  /*9580*/  LDG.E.U16 R133, desc[UR10][R132.64] ;  /* 0x0000000a84857981 */ /* 0x000f22000c1e1500 */
[----:B0-----:R-:W-:-:S05]  /*9590*/  IMAD.WIDE R42, R12, 0x2, R148 ;  /* 0x000000020c2a7825 */ /* 0x001fca00078e0294 */
[----:B------:R2:W4:Y:S02]  /*95a0*/  LDG.E.U16 R132, desc[UR10][R42.64] ;  /* 0x0000000a2a847981 */ /* 0x000524000c1e1500 */
[----:B--2---:R-:W-:-:S04]  /*95b0*/  IMAD.WIDE R42, R12, 0x2, R146 ;  /* 0x000000020c2a7825 */ /* 0x004fc800078e0292 */
[C---:B------:R-:W-:Y:S02]  /*95c0*/  IMAD.WIDE R146, R12.reuse, 0x2, R194 ;  /* 0x000000020c927825 */ /* 0x040fe400078e02c2 */
[----:B------:R-:W2:Y:S04]  /*95d0*/  LDL.64 R194, [R1+0x168] ;  /* 0x0001680001c27983 */ /* 0x000ea80000100a00 */
[----:B------:R-:W4:Y:S04]  /*95e0*/  LDG.E.U16 R43, desc[UR10][R42.64] ;  /* 0x0000000a2a2b7981 */ /* 0x000f28000c1e1500 */
[----:B------:R-:W4:Y:S01]  /*95f0*/  LDG.E.U16 R42, desc[UR10][R146.64] ;  /* 0x0000000a922a7981 */ /* 0x000f22000c1e1500 */
[----:B---3--:R-:W-:-:S05]  /*9600*/  IMAD.WIDE R158, R12, 0x2, R158 ;  /* 0x000000020c9e7825 */ /* 0x008fca00078e029e */
[----:B------:R0:W3:Y:S02]  /*9610*/  LDG.E.U16 R148, desc[UR10][R158.64] ;  /* 0x0000000a9e947981 */ /* 0x0000e4000c1e1500 */
[C---:B0-----:R-:W-:Y:S02]  /*9620*/  IMAD.WIDE R158, R12.reuse, 0x2, R164 ;  /* 0x000000020c9e7825 */ /* 0x041fe400078e02a4 */
[----:B------:R-:W3:Y:S04]  /*9630*/  LDL.64 R164, [R1+0x150] ;  /* 0x0001500001a47983 */ /* 0x000ee80000100a00 */
[----:B------:R2:W4:Y:S01]  /*9640*/  LDG.E.U16 R41, desc[UR10][R158.64] ;  /* 0x0000000a9e297981 */ /* 0x000522000c1e1500 */
[----:B------:R-:W-:-:S03]  /*9650*/  IMAD.WIDE R146, R12, 0x2, R182 ;  /* 0x000000020c927825 */ /* 0x000fc600078e02b6 */
[----:B------:R-:W4:Y:S01]  /*9660*/  LDL.64 R182, [R1+0x138] ;  /* 0x0001380001b67983 */ /* 0x000f220000100a00 */
[----:B------:R-:W-:-:S03]  /*9670*/  IMAD.WIDE R130, R12, 0x2, R130 ;  /* 0x000000020c827825 */ /* 0x000fc600078e0282 */
[----:B------:R-:W4:Y:S01]  /*9680*/  LDG.E.U16 R147, desc[UR10][R146.64] ;  /* 0x0000000a92937981 */ /* 0x000f22000c1e1500 */
[----:B------:R-:W-:-:S03]  /*9690*/  IMAD.WIDE R122, R12, 0x2, R160 ;  /* 0x000000020c7a7825 */ /* 0x000fc600078e02a0 */
[----:B------:R-:W4:Y:S04]  /*96a0*/  LDL.64 R160, [R1+0x188] ;  /* 0x0001880001a07983 */ /* 0x000f280000100a00 */
[----:B------:R0:W4:Y:S04]  /*96b0*/  LDG.E.U16 R151, desc[UR10][R130.64] ;  /* 0x0000000a82977981 */ /* 0x000128000c1e1500 */
[----:B------:R1:W4:Y:S01]  /*96c0*/  LDG.E.U16 R149, desc[UR10][R122.64] ;  /* 0x0000000a7a957981 */ /* 0x000322000c1e1500 */
[----:B--2---:R-:W-:-:S03]  /*96d0*/  IMAD.WIDE R158, R12, 0x2, R194 ;  /* 0x000000020c9e7825 */ /* 0x004fc600078e02c2 */
[----:B------:R-:W2:Y:S04]  /*96e0*/  LDL.64 R194, [R1+0xd8] ;  /* 0x0000d80001c27983 */ /* 0x000ea80000100a00 */
[----:B------:R-:W2:Y:S04]  /*96f0*/  LDG.E.U16 R129, desc[UR10][R158.64] ;  /* 0x0000000a9e817981 */ /* 0x000ea8000c1e1500 */
[----:B------:R-:W2:Y:S01]  /*9700*/  LDL.64 R158, [R1+0x148] ;  /* 0x00014800019e7983 */ /* 0x000ea20000100a00 */
[----:B0-----:R-:W-:-:S03]  /*9710*/  IMAD.WIDE R130, R12, 0x2, R162 ;  /* 0x000000020c827825 */ /* 0x001fc600078e02a2 */
[----:B------:R-:W4:Y:S01]  /*9720*/  LDL.64 R162, [R1+0x198] ;  /* 0x0001980001a27983 */ /* 0x000f220000100a00 */
[----:B-1----:R-:W-:-:S03]  /*9730*/  IMAD.WIDE R122, R12, 0x2, R244 ;  /* 0x000000020c7a7825 */ /* 0x002fc600078e02f4 */
[----:B------:R-:W4:Y:S04]  /*9740*/  LDL.64 R244, [R1+0x170] ;  /* 0x0001700001f47983 */ /* 0x000f280000100a00 */
[----:B------:R0:W4:Y:S04]  /*9750*/  LDG.E.U16 R120, desc[UR10][R130.64] ;  /* 0x0000000a82787981 */ /* 0x000128000c1e1500 */
[----:B------:R-:W5:Y:S01]  /*9760*/  LDG.E.U16 R122, desc[UR10][R122.64] ;  /* 0x0000000a7a7a7981 */ /* 0x000f62000c1e1500 */
[----:B---3--:R-:W-:-:S04]  /*9770*/  IMAD.WIDE R164, R12, 0x2, R164 ;  /* 0x000000020ca47825 */ /* 0x008fc800078e02a4 */
[C---:B0-----:R-:W-:Y:S02]  /*9780*/  IMAD.WIDE R130, R12.reuse, 0x2, R242 ;  /* 0x000000020c827825 */ /* 0x041fe400078e02f2 */
[----:B------:R-:W3:Y:S04]  /*9790*/  LDL.64 R242, [R1+0x178] ;  /* 0x0001780001f27983 */ /* 0x000ee80000100a00 */
[----:B------:R-:W3:Y:S04]  /*97a0*/  LDG.E.U16 R164, desc[UR10][R164.64] ;  /* 0x0000000aa4a47981 */ /* 0x000ee8000c1e1500 */
[----:B------:R-:W3:Y:S01]  /*97b0*/  LDG.E.U16 R131, desc[UR10][R130.64] ;  /* 0x0000000a82837981 */ /* 0x000ee2000c1e1500 */
[----:B--2---:R-:W-:-:S05]  /*97c0*/  IMAD.WIDE R158, R12, 0x2, R158 ;  /* 0x000000020c9e7825 */ /* 0x004fca00078e029e */
[----:B------:R4:W2:Y:S02]  /*97d0*/  LDG.E.U16 R165, desc[UR10][R158.64] ;  /* 0x0000000a9ea57981 */ /* 0x0008a4000c1e1500 */
[C---:B----4-:R-:W-:Y:S02]  /*97e0*/  IMAD.WIDE R158, R12.reuse, 0x2, R182 ;  /* 0x000000020c9e7825 */ /* 0x050fe400078e02b6 */
[----:B------:R-:W4:Y:S04]  /*97f0*/  LDL.64 R182, [R1+0x78] ;  /* 0x0000780001b67983 */ /* 0x000f280000100a00 */
[----:B------:R-:W2:Y:S04]  /*9800*/  LDG.E.U16 R168, desc[UR10][R158.64] ;  /* 0x0000000a9ea87981 */ /* 0x000ea8000c1e1500 */
[----:B------:R-:W2:Y:S01]  /*9810*/  LDL.64 R158, [R1+0x118] ;  /* 0x00011800019e7983 */ /* 0x000ea20000100a00 */
[----:B------:R-:W-:-:S04]  /*9820*/  IMAD.WIDE R160, R12, 0x2, R160 ;  /* 0x000000020ca07825 */ /* 0x000fc800078e02a0 */
[C---:B------:R-:W-:Y:S01]  /*9830*/  IMAD.WIDE R162, R12.reuse, 0x2, R162 ;  /* 0x000000020ca27825 */ /* 0x040fe200078e02a2 */
[----:B------:R0:W4:Y:S04]  /*9840*/  LDG.E.U16 R130, desc[UR10][R160.64] ;  /* 0x0000000aa0827981 */ /* 0x000128000c1e1500 */
[----:B------:R3:W4:Y:S01]  /*9850*/  LDG.E.U16 R124, desc[UR10][R162.64] ;  /* 0x0000000aa27c7981 */ /* 0x000722000c1e1500 */
[----:B0-----:R-:W-:-:S03]  /*9860*/  IMAD.WIDE R160, R12, 0x2, R244 ;  /* 0x000000020ca07825 */ /* 0x001fc600078e02f4 */
[----:B------:R-:W4:Y:S01]  /*9870*/  LDL.64 R244, [R1+0xf8] ;  /* 0x0000f80001f47983 */ /* 0x000f220000100a00 */
[----:B---3--:R-:W-:-:S03]  /*9880*/  IMAD.WIDE R162, R12, 0x2, R242 ;  /* 0x000000020ca27825 */ /* 0x008fc600078e02f2 */
[----:B------:R0:W3:Y:S04]  /*9890*/  LDG.E.U16 R146, desc[UR10][R160.64] ;  /* 0x0000000aa0927981 */ /* 0x0000e8000c1e1500 */
[----:B------:R-:W3:Y:S04]  /*98a0*/  LDG.E.U16 R123, desc[UR10][R162.64] ;  /* 0x0000000aa27b7981 */ /* 0x000ee8000c1e1500 */
[----:B------:R-:W3:Y:S04]  /*98b0*/  LDL.64 R242, [R1+0x128] ;  /* 0x0001280001f27983 */ /* 0x000ee80000100a00 */
[----:B------:R-:W0:Y:S04]  /*98c0*/  LDL.64 R160, [R1+0x158] ;  /* 0x0001580001a07983 */ /* 0x000e280000100a00 */
[----:B------:R-:W3:Y:S01]  /*98d0*/  LDL.64 R162, [R1+0x130] ;  /* 0x0001300001a27983 */ /* 0x000ee20000100a00 */
[----:B--2---:R-:W-:-:S05]  /*98e0*/  IMAD.WIDE R158, R12, 0x2, R158 ;  /* 0x000000020c9e7825 */ /* 0x004fca00078e029e */
[----:B------:R-:W2:Y:S04]  /*98f0*/  LDG.E.U16 R174, desc[UR10][R158.64] ;  /* 0x0000000a9eae7981 */ /* 0x000ea8000c1e1500 */
[----:B------:R-:W2:Y:S01]  /*9900*/  LDL.64 R158, [R1+0xb8] ;  /* 0x0000b800019e7983 */ /* 0x000ea20000100a00 */
[----:B0-----:R-:W-:-:S05]  /*9910*/  IMAD.WIDE R160, R12, 0x2, R160 ;  /* 0x000000020ca07825 */ /* 0x001fca00078e02a0 */
[----:B------:R3:W5:Y:S02]  /*9920*/  LDG.E.U16 R153, desc[UR10][R160.64] ;  /* 0x0000000aa0997981 */ /* 0x000764000c1e1500 */
[----:B---3--:R-:W-:-:S05]  /*9930*/  IMAD.WIDE R160, R12, 0x2, R162 ;  /* 0x000000020ca07825 */ /* 0x008fca00078e02a2 */
[----:B------:R4:W3:Y:S02]  /*9940*/  LDG.E.U16 R170, desc[UR10][R160.64] ;  /* 0x0000000aa0aa7981 */ /* 0x0008e4000c1e1500 */
[C---:B----4-:R-:W-:Y:S02]  /*9950*/  IMAD.WIDE R160, R12.reuse, 0x2, R244 ;  /* 0x000000020ca07825 */ /* 0x050fe400078e02f4 */
[----:B------:R-:W4:Y:S04]  /*9960*/  LDL.64 R244, [R1+0xf0] ;  /* 0x0000f00001f47983 */ /* 0x000f280000100a00 */
[----:B------:R-:W3:Y:S04]  /*9970*/  LDG.E.U16 R176, desc[UR10][R160.64] ;  /* 0x0000000aa0b07981 */ /* 0x000ee8000c1e1500 */
[----:B------:R-:W3:Y:S01]  /*9980*/  LDL.64 R160, [R1+0x98] ;  /* 0x0000980001a07983 */ /* 0x000ee20000100a00 */
[----:B--2---:R-:W-:-:S05]  /*9990*/  IMAD.WIDE R158, R12, 0x2, R158 ;  /* 0x000000020c9e7825 */ /* 0x004fca00078e029e */
[----:B------:R-:W2:Y:S04]  /*99a0*/  LDG.E.U16 R180, desc[UR10][R158.64] ;  /* 0x0000000a9eb47981 */ /* 0x000ea8000c1e1500 */
[----:B------:R-:W2:Y:S01]  /*99b0*/  LDL.64 R158, [R1+0x58] ;  /* 0x00005800019e7983 */ /* 0x000ea20000100a00 */
[----:B------:R-:W-:-:S03]  /*99c0*/  IMAD.WIDE R162, R12, 0x2, R242 ;  /* 0x000000020ca27825 */ /* 0x000fc600078e02f2 */
[----:B------:R-:W4:Y:S04]  /*99d0*/  LDL.64 R242, [R1+0x18] ;  /* 0x0000180001f27983 */ /* 0x000f280000100a00 */
[----:B------:R0:W4:Y:S02]  /*99e0*/  LDG.E.U16 R172, desc[UR10][R162.64] ;  /* 0x0000000aa2ac7981 */ /* 0x000124000c1e1500 */
[C---:B0-----:R-:W-:Y:S02]  /*99f0*/  IMAD.WIDE R162, R12.reuse, 0x2, R194 ;  /* 0x000000020ca27825 */ /* 0x041fe400078e02c2 */
[----:B------:R-:W5:Y:S04]  /*9a00*/  LDL.64 R194, [R1+0xd0] ;  /* 0x0000d00001c27983 */ /* 0x000f680000100a00 */
[----:B------:R0:W5:Y:S02]  /*9a10*/  LDG.E.U16 R178, desc[UR10][R162.64] ;  /* 0x0000000aa2b27981 */ /* 0x000164000c1e1500 */
[----:B0-----:R-:W-:-:S05]  /*9a20*/  IMAD.WIDE R162, R12, 0x2, R182 ;  /* 0x000000020ca27825 */ /* 0x001fca00078e02b6 */
[----:B------:R4:W5:Y:S01]  /*9a30*/  LDG.E.U16 R183, desc[UR10][R162.64] ;  /* 0x0000000aa2b77981 */ /* 0x000962000c1e1500 */
[----:B---3--:R-:W-:-:S05]  /*9a40*/  IMAD.WIDE R160, R12, 0x2, R160 ;  /* 0x000000020ca07825 */ /* 0x008fca00078e02a0 */
[----:B------:R-:W3:Y:S04]  /*9a50*/  LDG.E.U16 R182, desc[UR10][R160.64] ;  /* 0x0000000aa0b67981 */ /* 0x000ee8000c1e1500 */
[----:B------:R-:W3:Y:S01]  /*9a60*/  LDL.64 R160, [R1+0x38] ;  /* 0x0000380001a07983 */ /* 0x000ee20000100a00 */
[----:B--2---:R-:W-:-:S05]  /*9a70*/  IMAD.WIDE R158, R12, 0x2, R158 ;  /* 0x000000020c9e7825 */ /* 0x004fca00078e029e */
[----:B------:R-:W2:Y:S04]  /*9a80*/  LDG.E.U16 R186, desc[UR10][R158.64] ;  /* 0x0000000a9eba7981 */ /* 0x000ea8000c1e1500 */
[----:B------:R-:W2:Y:S01]  /*9a90*/  LDL.64 R158, [R1+0x110] ;  /* 0x00011000019e7983 */ /* 0x000ea20000100a00 */
[----:B----4-:R-:W-:-:S03]  /*9aa0*/  IMAD.WIDE R162, R12, 0x2, R242 ;  /* 0x000000020ca27825 */ /* 0x010fc600078e02f2 */
[----:B------:R-:W4:Y:S04]  /*9ab0*/  LDL.64 R242, [R1+0x10] ;  /* 0x0000100001f27983 */ /* 0x000f280000100a00 */
[----:B------:R5:W4:Y:S02]  /*9ac0*/  LDG.E.U16 R190, desc[UR10][R162.64] ;  /* 0x0000000aa2be7981 */ /* 0x000b24000c1e1500 */
[----:B-----5:R-:W-:-:S05]  /*9ad0*/  IMAD.WIDE R162, R12, 0x2, R194 ;  /* 0x000000020ca27825 */ /* 0x020fca00078e02c2 */
[----:B------:R-:W5:Y:S04]  /*9ae0*/  LDG.E.U16 R195, desc[UR10][R162.64] ;  /* 0x0000000aa2c37981 */ /* 0x000f68000c1e1500 */
[----:B------:R-:W4:Y:S01]  /*9af0*/  LDL.64 R162, [R1+0x70] ;  /* 0x0000700001a27983 */ /* 0x000f220000100a00 */
[----:B---3--:R-:W-:-:S05]  /*9b00*/  IMAD.WIDE R160, R12, 0x2, R160 ;  /* 0x000000020ca07825 */ /* 0x008fca00078e02a0 */
[----:B------:R0:W3:Y:S02]  /*9b10*/  LDG.E.U16 R188, desc[UR10][R160.64] ;  /* 0x0000000aa0bc7981 */ /* 0x0000e4000c1e1500 */
[C---:B0-----:R-:W-:Y:S02]  /*9b20*/  IMAD.WIDE R160, R12.reuse, 0x2, R244 ;  /* 0x000000020ca07825 */ /* 0x041fe400078e02f4 */
[----:B------:R-:W3:Y:S04]  /*9b30*/  LDL.64 R244, [R1+0xc8] ;  /* 0x0000c80001f47983 */ /* 0x000ee80000100a00 */
[----:B------:R0:W3:Y:S04]  /*9b40*/  LDG.E.U16 R194, desc[UR10][R160.64] ;  /* 0x0000000aa0c27981 */ /* 0x0000e8000c1e1500 */
[----:B------:R-:W0:Y:S01]  /*9b50*/  LDL.64 R160, [R1+0x90] ;  /* 0x0000900001a07983 */ /* 0x000e220000100a00 */
[----:B--2---:R-:W-:-:S05]  /*9b60*/  IMAD.WIDE R158, R12, 0x2, R158 ;  /* 0x000000020c9e7825 */ /* 0x004fca00078e029e */
[----:B------:R1:W2:Y:S04]  /*9b70*/  LDG.E.U16 R192, desc[UR10][R158.64] ;  /* 0x0000000a9ec07981 */ /* 0x0002a8000c1e1500 */
[----:B------:R-:W1:Y:S01]  /*9b80*/  LDL.64 R158, [R1+0xb0] ;  /* 0x0000b000019e7983 */ /* 0x000e620000100a00 */
[----:B0-----:R-:W-:-:S05]  /*9b90*/  IMAD.WIDE R160, R12, 0x2, R160 ;  /* 0x000000020ca07825 */ /* 0x001fca00078e02a0 */
[----:B------:R0:W2:Y:S04]  /*9ba0*/  LDG.E.U16 R200, desc[UR10][R160.64] ;  /* 0x0000000aa0c87981 */ /* 0x0000a8000c1e1500 */
[----:B------:R-:W0:Y:S01]  /*9bb0*/  LDL.64 R160, [R1+0x30] ;  /* 0x0000300001a07983 */ /* 0x000e220000100a00 */
[----:B-1----:R-:W-:-:S05]  /*9bc0*/  IMAD.WIDE R158, R12, 0x2, R158 ;  /* 0x000000020c9e7825 */ /* 0x002fca00078e029e */
        /* <DEDUP_REMOVED lines=21> */
[----:B------:R-:W2:Y:S04]  /*9d20*/  LDG.E.U16 R224, desc[UR10][R160.64] ;  /* 0x0000000aa0e07981 */ /* 0x000ea8000c1e1500 */
[----:B------:R-:W2:Y:S01]  /*9d30*/  LDL.64 R160, [R1+0x140] ;  /* 0x0001400001a07983 */ /* 0x000ea20000100a00 */
[----:B-1----:R-:W-:-:S05]  /*9d40*/  IMAD.WIDE R158, R12, 0x2, R158 ;  /* 0x000000020c9e7825 */ /* 0x002fca00078e029e */
[----:B------:R-:W5:Y:S04]  /*9d50*/  LDG.E.U16 R222, desc[UR10][R158.64] ;  /* 0x0000000a9ede7981 */ /* 0x000f68000c1e1500 */
[----:B------:R-:W5:Y:S01]  /*9d60*/  LDL.64 R158, [R1+0x160] ;  /* 0x00016000019e7983 */ /* 0x000f620000100a00 */
[----:B----4-:R-:W-:-:S05]  /*9d70*/  IMAD.WIDE R162, R12, 0x2, R162 ;  /* 0x000000020ca27825 */ /* 0x010fca00078e02a2 */
[----:B------:R0:W4:Y:S02]  /*9d80*/  LDG.E.U16 R202, desc[UR10][R162.64] ;  /* 0x0000000aa2ca7981 */ /* 0x000124000c1e1500 */
[C---:B0-----:R-:W-:Y:S02]  /*9d90*/  IMAD.WIDE R162, R12.reuse, 0x2, R242 ;  /* 0x000000020ca27825 */ /* 0x041fe400078e02f2 */
[----:B------:R-:W4:Y:S04]  /*9da0*/  LDL.64 R242, [R1+0x8] ;  /* 0x0000080001f27983 */ /* 0x000f280000100a00 */
[----:B------:R3:W4:Y:S02]  /*9db0*/  LDG.E.U16 R208, desc[UR10][R162.64] ;  /* 0x0000000aa2d07981 */ /* 0x000724000c1e1500 */
[----:B---3--:R-:W-:-:S02]  /*9dc0*/  IMAD.WIDE R162, R12, 0x2, R244 ;  /* 0x000000020ca27825 */ /* 0x008fc400078e02f4 */
[----:B------:R-:W3:Y:S04]  /*9dd0*/  LDL.64 R244, [R1+0x120] ;  /* 0x0001200001f47983 */ /* 0x000ee80000100a00 */
[----:B------:R0:W3:Y:S04]  /*9de0*/  LDG.E.U16 R214, desc[UR10][R162.64] ;  /* 0x0000000aa2d67981 */ /* 0x0000e8000c1e1500 */
[----:B------:R-:W0:Y:S01]  /*9df0*/  LDL.64 R162, [R1+0x68] ;  /* 0x0000680001a27983 */ /* 0x000e220000100a00 */
[----:B--2---:R-:W-:-:S05]  /*9e00*/  IMAD.WIDE R160, R12, 0x2, R160 ;  /* 0x000000020ca07825 */ /* 0x004fca00078e02a0 */
[----:B------:R-:W2:Y:S04]  /*9e10*/  LDG.E.U16 R230, desc[UR10][R160.64] ;  /* 0x0000000aa0e67981 */ /* 0x000ea8000c1e1500 */
[----:B------:R-:W2:Y:S01]  /*9e20*/  LDL.64 R160, [R1+0xe0] ;  /* 0x0000e00001a07983 */ /* 0x000ea20000100a00 */
[----:B-----5:R-:W-:-:S05]  /*9e30*/  IMAD.WIDE R158, R12, 0x2, R158 ;  /* 0x000000020c9e7825 */ /* 0x020fca00078e029e */
[----:B------:R-:W5:Y:S04]  /*9e40*/  LDG.E.U16 R228, desc[UR10][R158.64] ;  /* 0x0000000a9ee47981 */ /* 0x000f68000c1e1500 */
[----:B------:R-:W5:Y:S01]  /*9e50*/  LDL.64 R158, [R1+0x100] ;  /* 0x00010000019e7983 */ /* 0x000f620000100a00 */
[----:B0-----:R-:W-:-:S05]  /*9e60*/  IMAD.WIDE R162, R12, 0x2, R162 ;  /* 0x000000020ca27825 */ /* 0x001fca00078e02a2 */
[----:B------:R4:W5:Y:S02]  /*9e70*/  LDG.E.U16 R220, desc[UR10][R162.64] ;  /* 0x0000000aa2dc7981 */ /* 0x000964000c1e1500 */
[C---:B----4-:R-:W-:Y:S02]  /*9e80*/  IMAD.WIDE R162, R12.reuse, 0x2, R242 ;  /* 0x000000020ca27825 */ /* 0x050fe400078e02f2 */
[----:B------:R-:W4:Y:S04]  /*9e90*/  LDL.64 R242, [R1+0x60] ;  /* 0x0000600001f27983 */ /* 0x000f280000100a00 */
[----:B------:R3:W4:Y:S02]  /*9ea0*/  LDG.E.U16 R226, desc[UR10][R162.64] ;  /* 0x0000000aa2e27981 */ /* 0x000724000c1e1500 */
[----:B---3--:R-:W-:-:S02]  /*9eb0*/  IMAD.WIDE R162, R12, 0x2, R244 ;  /* 0x000000020ca27825 */ /* 0x008fc400078e02f4 */
[----:B------:R-:W3:Y:S02]  /*9ec0*/  LDL.64 R244, [R1] ;  /* 0x0000000001f47983 */ /* 0x000ee40000100a00 */
[C---:B--2---:R-:W-:Y:S02]  /*9ed0*/  IMAD.WIDE R160, R12.reuse, 0x2, R160 ;  /* 0x000000020ca07825 */ /* 0x044fe400078e02a0 */
[----:B------:R0:W2:Y:S04]  /*9ee0*/  LDG.E.U16 R232, desc[UR10][R162.64] ;  /* 0x0000000aa2e87981 */ /* 0x0000a8000c1e1500 */
[----:B------:R1:W2:Y:S04]  /*9ef0*/  LDG.E.U16 R236, desc[UR10][R160.64] ;  /* 0x0000000aa0ec7981 */ /* 0x0002a8000c1e1500 */
[----:B------:R-:W0:Y:S04]  /*9f00*/  LDL.64 R162, [R1+0xc0] ;  /* 0x0000c00001a27983 */ /* 0x000e280000100a00 */
[----:B------:R-:W1:Y:S01]  /*9f10*/  LDL.64 R160, [R1+0x80] ;  /* 0x0000800001a07983 */ /* 0x000e620000100a00 */
[----:B-----5:R-:W-:-:S05]  /*9f20*/  IMAD.WIDE R158, R12, 0x2, R158 ;  /* 0x000000020c9e7825 */ /* 0x020fca00078e029e */
[----:B------:R-:W5:Y:S04]  /*9f30*/  LDG.E.U16 R234, desc[UR10][R158.64] ;  /* 0x0000000a9eea7981 */ /* 0x000f68000c1e1500 */
[----:B------:R-:W2:Y:S01]  /*9f40*/  LDL.64 R158, [R1+0xa0] ;  /* 0x0000a000019e7983 */ /* 0x000ea20000100a00 */
[----:B0-----:R-:W-:-:S04]  /*9f50*/  IMAD.WIDE R162, R12, 0x2, R162 ;  /* 0x000000020ca27825 */ /* 0x001fc800078e02a2 */
[C---:B-1----:R-:W-:Y:S01]  /*9f60*/  IMAD.WIDE R160, R12.reuse, 0x2, R160 ;  /* 0x000000020ca07825 */ /* 0x042fe200078e02a0 */
[----:B------:R4:W5:Y:S03]  /*9f70*/  LDG.E.U16 R238, desc[UR10][R162.64] ;  /* 0x0000000aa2ee7981 */ /* 0x000966000c1e1500 */
[C---:B----4-:R-:W-:Y:S02]  /*9f80*/  IMAD.WIDE R162, R12.reuse, 0x2, R242 ;  /* 0x000000020ca27825 */ /* 0x050fe400078e02f2 */
[----:B------:R-:W4:Y:S04]  /*9f90*/  LDG.E.U16 R242, desc[UR10][R160.64] ;  /* 0x0000000aa0f27981 */ /* 0x000f28000c1e1500 */
[----:B------:R3:W4:Y:S04]  /*9fa0*/  LDG.E.U16 R243, desc[UR10][R162.64] ;  /* 0x0000000aa2f37981 */ /* 0x000728000c1e1500 */
[----:B------:R-:W4:Y:S01]  /*9fb0*/  LDL.64 R160, [R1+0x20] ;  /* 0x0000200001a07983 */ /* 0x000f220000100a00 */
[----:B--2---:R-:W-:-:S05]  /*9fc0*/  IMAD.WIDE R158, R12, 0x2, R158 ;  /* 0x000000020c9e7825 */ /* 0x004fca00078e029e */
[----:B------:R-:W2:Y:S04]  /*9fd0*/  LDG.E.U16 R240, desc[UR10][R158.64] ;  /* 0x0000000a9ef07981 */ /* 0x000ea8000c1e1500 */
[----:B------:R-:W2:Y:S01]  /*9fe0*/  LDL.64 R158, [R1+0x40] ;  /* 0x00004000019e7983 */ /* 0x000ea20000100a00 */
[----:B---3--:R-:W-:-:S05]  /*9ff0*/  IMAD.WIDE R162, R12, 0x2, R244 ;  /* 0x000000020ca27825 */ /* 0x008fca00078e02f4 */
[----:B------:R0:W3:Y:S04]  /*a000*/  LDG.E.U16 R246, desc[UR10][R162.64] ;  /* 0x0000000aa2f67981 */ /* 0x0000e8000c1e1500 */
[----:B0-----:R-:W-:Y:S04]  /*a010*/  LDS R162, [R239] ;  /* 0x00000000efa27984 */ /* 0x001fe80000000800 */
[----:B------:R-:W-:Y:S01]  /*a020*/  LDS R163, [R237] ;  /* 0x00000000eda37984 */ /* 0x000fe20000000800 */
[----:B----4-:R-:W-:-:S05]  /*a030*/  IMAD.WIDE R160, R12, 0x2, R160 ;  /* 0x000000020ca07825 */ /* 0x010fca00078e02a0 */
[----:B------:R0:W4:Y:S04]  /*a040*/  LDG.E.U16 R245, desc[UR10][R160.64] ;  /* 0x0000000aa0f57981 */ /* 0x000128000c1e1500 */
[----:B0-----:R-:W-:Y:S01]  /*a050*/  LDS R161, [R241] ;  /* 0x00000000f1a17984 */ /* 0x001fe20000000800 */
[----:B--2---:R-:W-:-:S05]  /*a060*/  IMAD.WIDE R158, R12, 0x2, R158 ;  /* 0x000000020c9e7825 */ /* 0x004fca00078e029e */
[----:B------:R0:W2:Y:S02]  /*a070*/  LDG.E.U16 R244, desc[UR10][R158.64] ;  /* 0x0000000a9ef47981 */ /* 0x0000a4000c1e1500 */
[----:B0-----:R-:W0:Y:S01]  /*a080*/  S2R R159, SR_TID.X ;  /* 0x00000000009f7919 */ /* 0x001e220000002100 */
[----:B------:R-:W-:Y:S01]  /*a090*/  FADD R158, -R2, R221 ;  /* 0x000000dd029e7221 */ /* 0x000fe20000000100 */
[----:B0-----:R-:W-:-:S05]  /*a0a0*/  LOP3.LUT R159, R159, 0x1c, RZ, 0xc0, !PT ;  /* 0x0000001c9f9f7812 */ /* 0x001fca00078ec0ff */
[----:B------:R-:W-:-:S05]  /*a0b0*/  IMAD.SHL.U32 R159, R159, 0x4, RZ ;  /* 0x000000049f9f7824 */ /* 0x000fca00078e00ff */
[----:B------:R-:W-:Y:S01]  /*a0c0*/  LDS R160, [R159+UR6] ;  /* 0x000000069fa07984 */ /* 0x000fe20008000800 */
[----:B------:R-:W-:Y:S01]  /*a0d0*/  BAR.SYNC.DEFER_BLOCKING 0x0 ;  /* 0x0000000000007b1d */ /* 0x000fe20000010000 */
[----:B------:R-:W-:-:S05]  /*a0e0*/  LOP3.LUT R221, R0, 0x40, RZ, 0x3c, !PT ;  /* 0x0000004000dd7812 */ /* 0x000fca00078e3cff */
[----:B------:R-:W-:Y:S04]  /*a0f0*/  STS.U16 [R0+UR6], R233 ;  /* 0x000000e900007988 */ /* 0x000fe80008000406 */
        /* <DEDUP_REMOVED lines=86> */
[----:B------:R-:W-:Y:S01]  /*a660*/  STS.U16 [R221+UR6+0x5e00], R210 ;  /* 0x005e00d2dd007988 */ /* 0x000fe20008000406 */
[----:B0-----:R-:W-:-:S03]  /*a670*/  F2FP.BF16.F32.PACK_AB R34, R20, R30 ;  /* 0x0000001e1422723e */ /* 0x001fc600000010ff */
[----:B------:R-:W-:Y:S01]  /*a680*/  STS.U16 [R221+UR6+0x6200], R212 ;  /* 0x006200d4dd007988 */ /* 0x000fe20008000406 */
[----:B------:R-:W-:-:S03]  /*a690*/  F2FP.BF16.F32.PACK_AB R32, R32, R31 ;  /* 0x0000001f2020723e */ /* 0x000fc600000010ff */
[----:B------:R-:W-:Y:S01]  /*a6a0*/  STS.U16 [R221+UR6+0x6600], R214 ;  /* 0x006600d6dd007988 */ /* 0x000fe20008000406 */
[----:B-1----:R-:W-:-:S03]  /*a6b0*/  F2FP.BF16.F32.PACK_AB R33, R22, R29 ;  /* 0x0000001d1621723e */ /* 0x002fc600000010ff */
[----:B------:R-:W-:Y:S01]  /*a6c0*/  STS.U16 [R221+UR6+0x6a00], R216 ;  /* 0x006a00d8dd007988 */ /* 0x000fe20008000406 */
[----:B------:R-:W-:Y:S02]  /*a6d0*/  F2FP.BF16.F32.PACK_AB R35, R21, R28 ;  /* 0x0000001c1523723e */ /* 0x000fe400000010ff */
[----:B------:R-:W-:Y:S01]  /*a6e0*/  F2FP.BF16.F32.PACK_AB R20, R23, R27 ;  /* 0x0000001b1714723e */ /* 0x000fe200000010ff */
[----:B------:R-:W-:Y:S01]  /*a6f0*/  STS.U16 [R221+UR6+0x6e00], R218 ;  /* 0x006e00dadd007988 */ /* 0x000fe20008000406 */
[----:B------:R-:W-:Y:S02]  /*a700*/  F2FP.BF16.F32.PACK_AB R22, R17, R26 ;  /* 0x0000001a1116723e */ /* 0x000fe400000010ff */
[----:B------:R-:W-:Y:S01]  /*a710*/  F2FP.BF16.F32.PACK_AB R21, R19, R25 ;  /* 0x000000191315723e */ /* 0x000fe200000010ff */
[----:B------:R-:W-:Y:S01]  /*a720*/  STS.U16 [R221+UR6+0x7200], R220 ;  /* 0x007200dcdd007988 */ /* 0x000fe20008000406 */
[----:B------:R-:W-:-:S03]  /*a730*/  F2FP.BF16.F32.PACK_AB R23, R18, R24 ;  /* 0x000000181217723e */ /* 0x000fc600000010ff */
        /* <DEDUP_REMOVED lines=32> */
[----:B--2---:R-:W-:Y:S04]  /*a940*/  STS.U16 [R252+UR6+0x7700], R244 ;  /* 0x007700f4fc007988 */ /* 0x004fe80008000406 */
[----:B----4-:R-:W-:Y:S04]  /*a950*/  STS.U16 [R252+UR6+0x7b00], R245 ;  /* 0x007b00f5fc007988 */ /* 0x010fe80008000406 */
[----:B---3--:R-:W-:Y:S04]  /*a960*/  STS.U16 [R252+UR6+0x7f00], R246 ;  /* 0x007f00f6fc007988 */ /* 0x008fe80008000406 */
[----:B------:R-:W-:Y:S04]  /*a970*/  STSM.16.M88.4 [R247+0xc000], R32 ;  /* 0x00c00020f7007844 */ /* 0x000fe80000000200 */
[----:B------:R-:W-:Y:S01]  /*a980*/  STSM.16.M88.4 [R247+0xc800], R20 ;  /* 0x00c80014f7007844 */ /* 0x000fe20000000200 */
[----:B------:R-:W-:Y:S01]  /*a990*/  BAR.SYNC.DEFER_BLOCKING 0x0 ;  /* 0x0000000000007b1d */ /* 0x000fe20000010000 */
[----:B------:R-:W-:Y:S01]  /*a9a0*/  FADD R18, -R4, R227 ;  /* 0x000000e304127221 */ /* 0x000fe20000000100 */
[----:B------:R-:W-:-:S03]  /*a9b0*/  FADD R17, -R5, R225 ;  /* 0x000000e105117221 */ /* 0x000fc60000000100 */
[----:B------:R-:W-:Y:S01]  /*a9c0*/  FMUL R18, R18, 1.4426950216293334961 ;  /* 0x3fb8aa3b12127820 */ /* 0x000fe20000400000 */
[----:B------:R-:W-:Y:S01]  /*a9d0*/  FMUL R17, R17, 1.4426950216293334961 ;  /* 0x3fb8aa3b11117820 */ /* 0x000fe20000400000 */
[----:B------:R-:W-:-:S03]  /*a9e0*/  FADD R159, -R3, R219 ;  /* 0x000000db039f7221 */ /* 0x000fc60000000100 */
[----:B------:R-:W-:Y:S01]  /*a9f0*/  MUFU.EX2 R19, R17 ;  /* 0x0000001100137308 */ /* 0x000fe20000000800 */
[----:B------:R-:W-:-:S07]  /*aa00*/  FMUL R158, R158, 1.4426950216293334961 ;  /* 0x3fb8aa3b9e9e7820 */ /* 0x000fce0000400000 */
[----:B------:R-:W0:Y:S01]  /*aa10*/  MUFU.EX2 R18, R18 ;  /* 0x0000001200127308 */ /* 0x000e220000000800 */
[----:B------:R-:W-:Y:S04]  /*aa20*/  LDSM.16.M88.4 R120, [R9+UR6+0xc000] ;  /* 0x00c000060978783b */ /* 0x000fe80008000200 */
[----:B------:R-:W1:Y:S04]  /*aa30*/  LDSM.16.M88.4 R116, [R7+UR6] ;  /* 0x000000060774783b */ /* 0x000e680008000200 */
[----:B------:R-:W2:Y:S04]  /*aa40*/  LDSM.16.M88.4 R32, [R7+UR6+0x1000] ;  /* 0x001000060720783b */ /* 0x000ea80008000200 */
[----:B------:R-:W3:Y:S04]  /*aa50*/  LDSM.16.M88.4 R28, [R7+UR6+0x2000] ;  /* 0x00200006071c783b */ /* 0x000ee80008000200 */
[----:B------:R-:W4:Y:S04]  /*aa60*/  LDSM.16.M88.4 R24, [R7+UR6+0x3000] ;  /* 0x003000060718783b */ /* 0x000f280008000200 */
[----:B------:R-:W5:Y:S04]  /*aa70*/  LDSM.16.M88.4 R20, [R7+UR6+0x4000] ;  /* 0x004000060714783b */ /* 0x000f680008000200 */
[----:B------:R-:W1:Y:S04]  /*aa80*/  LDSM.16.M88.4 R36, [R7+UR6+0x5000] ;  /* 0x005000060724783b */ /* 0x000e680008000200 */
[----:B------:R-:W1:Y:S04]  /*aa90*/  LDSM.16.M88.4 R40, [R7+UR6+0x6000] ;  /* 0x006000060728783b */ /* 0x000e680008000200 */
[----:B------:R-:W1:Y:S01]  /*aaa0*/  LDSM.16.M88.4 R44, [R7+UR6+0x7000] ;  /* 0x00700006072c783b */ /* 0x000e620008000200 */
[----:B------:R-:W-:Y:S01]  /*aab0*/  FMUL R159, R159, 1.4426950216293334961 ;  /* 0x3fb8aa3b9f9f7820 */ /* 0x000fe20000400000 */
[----:B------:R-:W2:Y:S01]  /*aac0*/  MUFU.EX2 R158, R158 ;  /* 0x0000009e009e7308 */ /* 0x000ea20000000800 */
[----:B------:R-:W-:Y:S01]  /*aad0*/  LOP3.LUT R136, R9, 0x20, RZ, 0x3c, !PT ;  /* 0x0000002009887812 */ /* 0x000fe200078e3cff */
[----:B------:R-:W1:Y:S01]  /*aae0*/  LDSM.16.M88.4 R164, [R9+UR6+0xc800] ;  /* 0x00c8000609a4783b */ /* 0x000e620008000200 */
[C---:B0-----:R-:W-:Y:S01]  /*aaf0*/  FMUL R128, R18.reuse, R48 ;  /* 0x0000003012807220 */ /* 0x041fe20000400000 */
[----:B------:R-:W-:-:S04]  /*ab00*/  FMUL R129, R18, R49 ;  /* 0x0000003112817220 */ /* 0x000fc80000400000 */
[----:B------:R-:W0:Y:S01]  /*ab10*/  MUFU.EX2 R159, R159 ;  /* 0x0000009f009f7308 */ /* 0x000e220000000800 */
[C---:B------:R-:W-:Y:S01]  /*ab20*/  FMUL R130, R19.reuse, R50 ;  /* 0x0000003213827220 */ /* 0x040fe20000400000 */
[----:B------:R-:W-:Y:S02]  /*ab30*/  FMUL R131, R19, R51 ;  /* 0x0000003313837220 */ /* 0x000fe40000400000 */
[----:B------:R-:W3:Y:S04]  /*ab40*/  LDSM.16.M88.4 R48, [R136+UR6+0xc000] ;  /* 0x00c000068830783b */ /* 0x000ee80008000200 */
[----:B------:R-:W3:Y:S01]  /*ab50*/  LDSM.16.M88.4 R136, [R136+UR6+0xc800] ;  /* 0x00c800068888783b */ /* 0x000ee20008000200 */
[C---:B--2---:R-:W-:Y:S01]  /*ab60*/  FMUL R76, R158.reuse, R76 ;  /* 0x0000004c9e4c7220 */ /* 0x044fe20000400000 */
[C---:B------:R-:W-:Y:S01]  /*ab70*/  FMUL R77, R158.reuse, R77 ;  /* 0x0000004d9e4d7220 */ /* 0x040fe20000400000 */
[C---:B------:R-:W-:Y:S01]  /*ab80*/  FMUL R88, R158.reuse, R88 ;  /* 0x000000589e587220 */ /* 0x040fe20000400000 */
[C---:B------:R-:W-:Y:S01]  /*ab90*/  FMUL R89, R158.reuse, R89 ;  /* 0x000000599e597220 */ /* 0x040fe20000400000 */
[C---:B------:R-:W-:Y:S01]  /*aba0*/  FMUL R100, R158.reuse, R100 ;  /* 0x000000649e647220 */ /* 0x040fe20000400000 */
[C---:B------:R-:W-:Y:S01]  /*abb0*/  FMUL R101, R158.reuse, R101 ;  /* 0x000000659e657220 */ /* 0x040fe20000400000 */
[C---:B------:R-:W-:Y:S01]  /*abc0*/  FMUL R92, R158.reuse, R92 ;  /* 0x0000005c9e5c7220 */ /* 0x040fe20000400000 */
[C---:B------:R-:W-:Y:S01]  /*abd0*/  FMUL R93, R158.reuse, R93 ;  /* 0x0000005d9e5d7220 */ /* 0x040fe20000400000 */
[C---:B0-----:R-:W-:Y:S01]  /*abe0*/  FMUL R78, R159.reuse, R78 ;  /* 0x0000004e9f4e7220 */ /* 0x041fe20000400000 */
[C---:B------:R-:W-:Y:S01]  /*abf0*/  FMUL R79, R159.reuse, R79 ;  /* 0x0000004f9f4f7220 */ /* 0x040fe20000400000 */
        /* <DEDUP_REMOVED lines=19> */
[----:B------:R-:W-:Y:S01]  /*ad30*/  FMUL R97, R158, R97 ;  /* 0x000000619e617220 */ /* 0x000fe20000400000 */
[C---:B------:R-:W-:Y:S01]  /*ad40*/  FMUL R98, R159.reuse, R98 ;  /* 0x000000629f627220 */ /* 0x040fe20000400000 */
[----:B------:R-:W-:Y:S01]  /*ad50*/  FMUL R99, R159, R99 ;  /* 0x000000639f637220 */ /* 0x000fe20000400000 */
[C---:B-1----:R-:W-:Y:S08]  /*ad60*/  HMMA.16816.F32.BF16 R76, R120.reuse, R116, R76 ;  /* 0x00000074784c723c */ /* 0x042ff0000004184c */
[C---:B------:R-:W-:Y:S08]  /*ad70*/  HMMA.16816.F32.BF16 R88, R120.reuse, R32, R88 ;  /* 0x000000207858723c */ /* 0x040ff00000041858 */
[C---:B---3--:R-:W-:Y:S08]  /*ad80*/  HMMA.16816.F32.BF16 R100, R120.reuse, R28, R100 ;  /* 0x0000001c7864723c */ /* 0x048ff00000041864 */
[C---:B----4-:R-:W-:Y:S08]  /*ad90*/  HMMA.16816.F32.BF16 R92, R120.reuse, R24, R92 ;  /* 0x00000018785c723c */ /* 0x050ff0000004185c */
[C---:B-----5:R-:W-:Y:S08]  /*ada0*/  HMMA.16816.F32.BF16 R124, R120.reuse, R20, R124 ;  /* 0x00000014787c723c */ /* 0x060ff0000004187c */
[C---:B------:R-:W-:Y:S08]  /*adb0*/  HMMA.16816.F32.BF16 R104, R120.reuse, R36, R104 ;  /* 0x000000247868723c */ /* 0x040ff00000041868 */
[C---:B------:R-:W-:Y:S08]  /*adc0*/  HMMA.16816.F32.BF16 R108, R120.reuse, R40, R108 ;  /* 0x00000028786c723c */ /* 0x040ff0000004186c */
[----:B------:R-:W-:Y:S01]  /*add0*/  HMMA.16816.F32.BF16 R120, R120, R44, R96 ;  /* 0x0000002c7878723c */ /* 0x000fe20000041860 */
        /* <DEDUP_REMOVED lines=28> */
[----:B------:R-:W-:-:S02]  /*afa0*/  LOP3.LUT R152, R9, 0x40, RZ, 0x3c, !PT ;  /* 0x0000004009987812 */ /* 0x000fc400078e3cff */
[----:B------:R-:W-:Y:S01]  /*afb0*/  LOP3.LUT R153, R7, 0x40, RZ, 0x3c, !PT ;  /* 0x0000004007997812 */ /* 0x000fe200078e3cff */
[C---:B------:R-:W-:Y:S02]  /*afc0*/  HMMA.16816.F32.BF16 R60, R164.reuse, R116, R60 ;  /* 0x00000074a43c723c */ /* 0x040fe4000004183c */
[----:B------:R-:W-:Y:S04]  /*afd0*/  LDSM.16.M88.4 R140, [R152+UR6+0xc000] ;  /* 0x00c00006988c783b */ /* 0x000fe80008000200 */
[----:B------:R-:W0:Y:S02]  /*afe0*/  LDSM.16.M88.4 R52, [R153+UR6] ;  /* 0x000000069934783b */ /* 0x000e240008000200 */
[C---:B------:R-:W-:Y:S02]  /*aff0*/  HMMA.16816.F32.BF16 R112, R164.reuse, R32, R112 ;  /* 0x00000020a470723c */ /* 0x040fe40000041870 */
[----:B------:R-:W1:Y:S04]  /*b000*/  LDSM.16.M88.4 R84, [R153+UR6+0x1000] ;  /* 0x001000069954783b */ /* 0x000e680008000200 */
[----:B------:R-:W2:Y:S02]  /*b010*/  LDSM.16.M88.4 R56, [R153+UR6+0x2000] ;  /* 0x002000069938783b */ /* 0x000ea40008000200 */
[C---:B------:R-:W-:Y:S02]  /*b020*/  HMMA.16816.F32.BF16 R96, R164.reuse, R28, R96 ;  /* 0x0000001ca460723c */ /* 0x040fe40000041860 */
[----:B------:R-:W-:Y:S04]  /*b030*/  LDSM.16.M88.4 R80, [R153+UR6+0x4000] ;  /* 0x004000069950783b */ /* 0x000fe80008000200 */
[----:B------:R-:W-:Y:S02]  /*b040*/  LDSM.16.M88.4 R64, [R153+UR6+0x5000] ;  /* 0x005000069940783b */ /* 0x000fe40008000200 */
[C---:B------:R-:W-:Y:S02]  /*b050*/  HMMA.16816.F32.BF16 R128, R164.reuse, R24, R128 ;  /* 0x00000018a480723c */ /* 0x040fe40000041880 */
[----:B------:R-:W-:Y:S06]  /*b060*/  LDSM.16.M88.4 R68, [R153+UR6+0x6000] ;  /* 0x006000069944783b */ /* 0x000fec0008000200 */
[C---:B------:R-:W-:Y:S08]  /*b070*/  HMMA.16816.F32.BF16 R132, R164.reuse, R20, R132 ;  /* 0x00000014a484723c */ /* 0x040ff00000041884 */
[C---:B------:R-:W-:Y:S08]  /*b080*/  HMMA.16816.F32.BF16 R144, R164.reuse, R36, R144 ;  /* 0x00000024a490723c */ /* 0x040ff00000041890 */
[----:B------:R-:W-:Y:S08]  /*b090*/  HMMA.16816.F32.BF16 R148, R164, R40, R148 ;  /* 0x00000028a494723c */ /* 0x000ff00000041894 */
[C---:B------:R-:W-:Y:S08]  /*b0a0*/  HMMA.16816.F32.BF16 R76, R48.reuse, R118, R76 ;  /* 0x00000076304c723c */ /* 0x040ff0000004184c */
[C---:B------:R-:W-:Y:S08]  /*b0b0*/  HMMA.16816.F32.BF16 R88, R48.reuse, R34, R88 ;  /* 0x000000223058723c */ /* 0x040ff00000041858 */
[C---:B------:R-:W-:Y:S08]  /*b0c0*/  HMMA.16816.F32.BF16 R100, R48.reuse, R30, R100 ;  /* 0x0000001e3064723c */ /* 0x040ff00000041864 */
[C---:B------:R-:W-:Y:S08]  /*b0d0*/  HMMA.16816.F32.BF16 R92, R48.reuse, R26, R92 ;  /* 0x0000001a305c723c */ /* 0x040ff0000004185c */
[C---:B------:R-:W-:Y:S08]  /*b0e0*/  HMMA.16816.F32.BF16 R124, R48.reuse, R22, R124 ;  /* 0x00000016307c723c */ /* 0x040ff0000004187c */
[C---:B------:R-:W-:Y:S08]  /*b0f0*/  HMMA.16816.F32.BF16 R104, R48.reuse, R38, R104 ;  /* 0x000000263068723c */ /* 0x040ff00000041868 */
[C---:B------:R-:W-:Y:S08]  /*b100*/  HMMA.16816.F32.BF16 R108, R48.reuse, R42, R108 ;  /* 0x0000002a306c723c */ /* 0x040ff0000004186c */
[----:B------:R-:W-:Y:S01]  /*b110*/  HMMA.16816.F32.BF16 R120, R48, R46, R120 ;  /* 0x0000002e3078723c */ /* 0x000fe20000041878 */
[----:B------:R-:W3:Y:S07]  /*b120*/  LDSM.16.M88.4 R48, [R153+UR6+0x3000] ;  /* 0x003000069930783b */ /* 0x000eee0008000200 */
[----:B------:R-:W-:Y:S01]  /*b130*/  HMMA.16816.F32.BF16 R164, R164, R44, R72 ;  /* 0x0000002ca4a4723c */ /* 0x000fe20000041848 */
[----:B------:R-:W4:Y:S01]  /*b140*/  LDSM.16.M88.4 R72, [R153+UR6+0x7000] ;  /* 0x007000069948783b */ /* 0x000f220008000200 */
[----:B------:R-:W-:-:S06]  /*b150*/  LOP3.LUT R17, R9, 0x60, RZ, 0x3c, !PT ;  /* 0x0000006009117812 */ /* 0x000fcc00078e3cff */
[C---:B------:R-:W-:Y:S01]  /*b160*/  HMMA.16816.F32.BF16 R116, R136.reuse, R118, R60 ;  /* 0x000000768874723c */ /* 0x040fe2000004183c */
[----:B------:R-:W5:Y:S07]  /*b170*/  LDSM.16.M88.4 R60, [R152+UR6+0xc800] ;  /* 0x00c80006983c783b */ /* 0x000f6e0008000200 */
[C---:B------:R-:W-:Y:S01]  /*b180*/  HMMA.16816.F32.BF16 R28, R136.reuse, R30, R96 ;  /* 0x0000001e881c723c */ /* 0x040fe20000041860 */
[----:B------:R-:W0:Y:S07]  /*b190*/  LDSM.16.M88.4 R96, [R17+UR6+0xc000] ;  /* 0x00c000061160783b */ /* 0x000e2e0008000200 */
[C---:B------:R-:W-:Y:S08]  /*b1a0*/  HMMA.16816.F32.BF16 R24, R136.reuse, R26, R128 ;  /* 0x0000001a8818723c */ /* 0x040ff00000041880 */
[C---:B------:R-:W-:Y:S01]  /*b1b0*/  HMMA.16816.F32.BF16 R128, R136.reuse, R38, R144 ;  /* 0x000000268880723c */ /* 0x040fe20000041890 */
[----:B------:R-:W0:Y:S07]  /*b1c0*/  S2R R144, SR_CTAID.X ;  /* 0x0000000000907919 */ /* 0x000e2e0000002500 */
[C---:B------:R-:W-:Y:S08]  /*b1d0*/  HMMA.16816.F32.BF16 R112, R136.reuse, R34, R112 ;  /* 0x000000228870723c */ /* 0x040ff00000041870 */
[C---:B------:R-:W-:Y:S01]  /*b1e0*/  HMMA.16816.F32.BF16 R32, R136.reuse, R22, R132 ;  /* 0x000000168820723c */ /* 0x040fe20000041884 */
[----:B------:R1:W3:Y:S07]  /*b1f0*/  LDSM.16.M88.4 R20, [R17+UR6+0xc800] ;  /* 0x00c800061114783b */ /* 0x0002ee0008000200 */
[C---:B------:R-:W-:Y:S01]  /*b200*/  HMMA.16816.F32.BF16 R132, R136.reuse, R42, R148 ;  /* 0x0000002a8884723c */ /* 0x040fe20000041894 */
[----:B-1----:R-:W1:Y:S07]  /*b210*/  LDC R17, c[0x0][0x3c4] ;  /* 0x0000f100ff117b82 */ /* 0x002e6e0000000800 */
[----:B------:R-:W-:Y:S08]  /*b220*/  HMMA.16816.F32.BF16 R136, R136, R46, R164 ;  /* 0x0000002e8888723c */ /* 0x000ff000000418a4 */
[C---:B0-----:R-:W-:Y:S08]  /*b230*/  HMMA.16816.F32.BF16 R76, R140.reuse, R52, R76 ;  /* 0x000000348c4c723c */ /* 0x041ff0000004184c */
[C---:B------:R-:W-:Y:S08]  /*b240*/  HMMA.16816.F32.BF16 R88, R140.reuse, R84, R88 ;  /* 0x000000548c58723c */ /* 0x040ff00000041858 */
[C---:B--2---:R-:W-:Y:S08]  /*b250*/  HMMA.16816.F32.BF16 R100, R140.reuse, R56, R100 ;  /* 0x000000388c64723c */ /* 0x044ff00000041864 */
[C---:B---3--:R-:W-:Y:S08]  /*b260*/  HMMA.16816.F32.BF16 R92, R140.reuse, R48, R92 ;  /* 0x000000308c5c723c */ /* 0x048ff0000004185c */
[C---:B------:R-:W-:Y:S08]  /*b270*/  HMMA.16816.F32.BF16 R124, R140.reuse, R80, R124 ;  /* 0x000000508c7c723c */ /* 0x040ff0000004187c */
[C---:B------:R-:W-:Y:S08]  /*b280*/  HMMA.16816.F32.BF16 R104, R140.reuse, R64, R104 ;  /* 0x000000408c68723c */ /* 0x040ff00000041868 */
[C---:B------:R-:W-:Y:S08]  /*b290*/  HMMA.16816.F32.BF16 R108, R140.reuse, R68, R108 ;  /* 0x000000448c6c723c */ /* 0x040ff0000004186c */
[----:B----4-:R-:W-:Y:S01]  /*b2a0*/  HMMA.16816.F32.BF16 R120, R140, R72, R120 ;  /* 0x000000488c78723c */ /* 0x010fe20000041878 */
[----:B------:R-:W-:-:S07]  /*b2b0*/  SHF.L.U32 R144, R144, 0x5, RZ ;  /* 0x0000000590907819 */ /* 0x000fce00000006ff */
[----:B-----5:R-:W-:Y:S01]  /*b2c0*/  HMMA.16816.F32.BF16 R44, R60, R56, R28 ;  /* 0x000000383c2c723c */ /* 0x020fe2000004181c */
[----:B------:R-:W-:-:S07]  /*b2d0*/  UIADD3 UR4, UPT, UPT, UR4, 0x40, URZ ;  /* 0x0000004004047890 */ /* 0x000fce000fffe0ff */
[C---:B------:R-:W-:Y:S08]  /*b2e0*/  HMMA.16816.F32.BF16 R40, R60.reuse, R48, R24 ;  /* 0x000000303c28723c */ /* 0x040ff00000041818 */
[----:B------:R-:W-:Y:S01]  /*b2f0*/  HMMA.16816.F32.BF16 R36, R60, R80, R32 ;  /* 0x000000503c24723c */ /* 0x000fe20000041820 */
[----:B------:R-:W-:-:S07]  /*b300*/  VIADD R144, R144, 0x20 ;  /* 0x0000002090907836 */ /* 0x000fce0000000000 */
[C---:B------:R-:W-:Y:S08]  /*b310*/  HMMA.16816.F32.BF16 R116, R60.reuse, R52, R116 ;  /* 0x000000343c74723c */ /* 0x040ff00000041874 */
[C---:B------:R-:W-:Y:S08]  /*b320*/  HMMA.16816.F32.BF16 R112, R60.reuse, R84, R112 ;  /* 0x000000543c70723c */ /* 0x040ff00000041870 */
        /* <DEDUP_REMOVED lines=11> */
[----:B------:R-:W0:Y:S01]  /*b3e0*/  LDC R120, c[0x0][0x3d4] ;  /* 0x0000f500ff787b82 */ /* 0x000e220000000800 */
[----:B------:R-:W-:Y:S01]  /*b3f0*/  ISETP.LE.AND P1, PT, R144, UR4, PT ;  /* 0x0000000490007c0c */ /* 0x000fe2000bf23270 */
[----:B------:R-:W-:-:S02]  /*b400*/  FFMA2 R160, R184.F32x2.HI_LO, R158.F32x2.HI_LO, R160.F32x2.HI_LO ;  /* 0x0000009eb8a07249 */ /* 0x000fc400000000a0 */
[----:B------:R-:W-:-:S03]  /*b410*/  FFMA2 R162, R196.F32x2.HI_LO, R18.F32x2.HI_LO, R162.F32x2.HI_LO ;  /* 0x00000012c4a27249 */ /* 0x000fc600000000a2 */
[----:B------:R-:W-:Y:S01]  /*b420*/  HMMA.16816.F32.BF16 R52, R20, R54, R116 ;  /* 0x000000361434723c */ /* 0x000fe20000041874 */
[----:B-1----:R-:W-:Y:S01]  /*b430*/  IMAD R11, R17, 0x40, R11 ;  /* 0x00000040110b7824 */ /* 0x002fe200078e020b */
[----:B------:R-:W-:Y:S01]  /*b440*/  MOV R221, R2 ;  /* 0x0000000200dd7202 */ /* 0x000fe20000000f00 */
[----:B------:R-:W-:Y:S01]  /*b450*/  IMAD.MOV.U32 R219, RZ, RZ, R3 ;  /* 0x000000ffffdb7224 */ /* 0x000fe200078e0003 */
[----:B------:R-:W-:Y:S01]  /*b460*/  MOV R227, R4 ;  /* 0x0000000400e37202 */ /* 0x000fe20000000f00 */
[----:B------:R-:W-:-:S03]  /*b470*/  IMAD.MOV.U32 R225, RZ, RZ, R5 ;  /* 0x000000ffffe17224 */ /* 0x000fc600078e0005 */
[----:B------:R-:W-:Y:S01]  /*b480*/  HMMA.16816.F32.BF16 R84, R20, R86, R112 ;  /* 0x000000561454723c */ /* 0x000fe20000041870 */
[----:B------:R-:W-:Y:S01]  /*b490*/  MOV R184, R160 ;  /* 0x000000a000b87202 */ /* 0x000fe20000000f00 */
[----:B------:R-:W-:Y:S01]  /*b4a0*/  IMAD.MOV.U32 R185, RZ, RZ, R161 ;  /* 0x000000ffffb97224 */ /* 0x000fe200078e00a1 */
[----:B------:R-:W-:Y:S01]  /*b4b0*/  MOV R196, R162 ;  /* 0x000000a200c47202 */ /* 0x000fe20000000f00 */
[----:B------:R-:W-:-:S04]  /*b4c0*/  IMAD.MOV.U32 R197, RZ, RZ, R163 ;  /* 0x000000ffffc57224 */ /* 0x000fc800078e00a3 */
[----:B------:R-:W-:Y:S01]  /*b4d0*/  HMMA.16816.F32.BF16 R56, R20, R58, R44 ;  /* 0x0000003a1438723c */ /* 0x000fe2000004182c */
[----:B0-----:R-:W-:-:S07]  /*b4e0*/  LEA R12, R120, R12, 0x6 ;  /* 0x0000000c780c7211 */ /* 0x001fce00078e30ff */
[C---:B------:R-:W-:Y:S08]  /*b4f0*/  HMMA.16816.F32.BF16 R48, R20.reuse, R50, R40 ;  /* 0x000000321430723c */ /* 0x040ff00000041828 */
[C---:B------:R-:W-:Y:S08]  /*b500*/  HMMA.16816.F32.BF16 R80, R20.reuse, R82, R36 ;  /* 0x000000521450723c */ /* 0x040ff00000041824 */
[C---:B------:R-:W-:Y:S08]  /*b510*/  HMMA.16816.F32.BF16 R64, R20.reuse, R66, R32 ;  /* 0x000000421440723c */ /* 0x040ff00000041820 */
[C---:B------:R-:W-:Y:S08]  /*b520*/  HMMA.16816.F32.BF16 R68, R20.reuse, R70, R28 ;  /* 0x000000461444723c */ /* 0x040ff0000004181c */
[----:B------:R-:W-:Y:S01]  /*b530*/  HMMA.16816.F32.BF16 R72, R20, R74, R24 ;  /* 0x0000004a1448723c */ /* 0x000fe20000041818 */
[----:B------:R-:W-:-:S04]  /*b540*/  NOP ;  /* 0x0000000000007918 */ /* 0x000fc80000000000 */
[----:B------:R-:W-:-:S15]  /*b550*/  @!P1 BRA `(.L_x_1) ;  /* 0xffffff9c00c49947 */ /* 0x000fde000383ffff */
.L_x_0:
[----:B------:R-:W1:Y:S01]  /*b560*/  S2R R6, SR_TID.X ;  /* 0x0000000000067919 */ /* 0x000e620000002100 */
[C---:B------:R-:W-:Y:S01]  /*b570*/  FSETP.GT.AND P1, PT, |R185|.reuse, 8.50705917302346158658e+37, PT ;  /* 0x7e800000b900780b */ /* 0x040fe20003f24200 */
[C---:B------:R-:W-:Y:S01]  /*b580*/  FMUL R33, R185.reuse, 8388608 ;  /* 0x4b000000b9217820 */ /* 0x040fe20000400000 */
[C---:B------:R-:W-:Y:S01]  /*b590*/  FSETP.GEU.AND P4, PT, |R185|.reuse, 1.175494350822287508e-38, PT ;  /* 0x00800000b900780b */ /* 0x040fe20003f8e200 */
[----:B------:R-:W-:Y:S01]  /*b5a0*/  IMAD.MOV.U32 R35, RZ, RZ, R103 ;  /* 0x000000ffff237224 */ /* 0x000fe200078e0067 */
[----:B------:R-:W-:Y:S01]  /*b5b0*/  FSETP.GEU.AND P2, PT, R185, 1.175494350822287508e-38, PT ;  /* 0x00800000b900780b */ /* 0x000fe20003f4e000 */
[----:B------:R-:W-:Y:S01]  /*b5c0*/  IMAD.MOV.U32 R127, RZ, RZ, R77 ;  /* 0x000000ffff7f7224 */ /* 0x000fe200078e004d */
[----:B------:R-:W-:Y:S01]  /*b5d0*/  MOV R113, R60 ;  /* 0x0000003c00717202 */ /* 0x000fe20000000f00 */
[----:B------:R-:W-:Y:S01]  /*b5e0*/  IMAD.MOV.U32 R123, RZ, RZ, R79 ;  /* 0x000000ffff7b7224 */ /* 0x000fe200078e004f */
[----:B------:R-:W-:Y:S01]  /*b5f0*/  FSEL R33, R33, R185, !P2 ;  /* 0x000000b921217208 */ /* 0x000fe20005000000 */
[----:B------:R-:W-:Y:S01]  /*b600*/  IMAD.MOV.U32 R79, RZ, RZ, R91 ;  /* 0x000000ffff4f7224 */ /* 0x000fe200078e005b */
[----:B------:R-:W-:Y:S01]  /*b610*/  MOV R125, R78 ;  /* 0x0000004e007d7202 */ /* 0x000fe20000000f00 */
[----:B------:R-:W-:Y:S01]  /*b620*/  IMAD.MOV.U32 R29, RZ, RZ, R95 ;  /* 0x000000ffff1d7224 */ /* 0x000fe200078e005f */
[----:B------:R-:W-:Y:S01]  /*b630*/  MOV R77, R102 ;  /* 0x00000066004d7202 */ /* 0x000fe20000000f00 */
[----:B------:R-:W-:Y:S01]  /*b640*/  @P1 FMUL R185, R185, 0.25 ;  /* 0x3e800000b9b91820 */ /* 0x000fe20000400000 */
[----:B------:R-:W-:Y:S01]  /*b650*/  MOV R25, R62 ;  /* 0x0000003e00197202 */ /* 0x000fe20000000f00 */
[----:B------:R-:W-:Y:S01]  /*b660*/  @P1 FMUL R35, R35, 0.25 ;  /* 0x3e80000023231820 */ /* 0x000fe20000400000 */
[----:B------:R-:W-:-:S02]  /*b670*/  IMAD.MOV.U32 R17, RZ, RZ, R63 ;  /* 0x000000ffff117224 */ /* 0x000fc400078e003f */
[----:B------:R-:W-:Y:S01]  /*b680*/  @!P4 FMUL R185, R185, 16777216 ;  /* 0x4b800000b9b9c820 */ /* 0x000fe20000400000 */
[----:B------:R-:W-:Y:S02]  /*b690*/  IMAD.MOV.U32 R31, RZ, RZ, R99 ;  /* 0x000000ffff1f7224 */ /* 0x000fe400078e0063 */
[----:B------:R-:W-:Y:S01]  /*b6a0*/  @!P4 FMUL R35, R35, 16777216 ;  /* 0x4b8000002323c820 */ /* 0x000fe20000400000 */
[----:B------:R-:W-:Y:S01]  /*b6b0*/  FSETP.GT.AND P3, PT, |R184|, 8.50705917302346158658e+37, PT ;  /* 0x7e800000b800780b */ /* 0x000fe20003f64200 */
[----:B------:R-:W-:Y:S01]  /*b6c0*/  @P1 FMUL R98, R98, 0.25 ;  /* 0x3e80000062621820 */ /* 0x000fe20000400000 */
        /* <DEDUP_REMOVED lines=9> */
[C---:B-1----:R-:W-:Y:S01]  /*b760*/  SHF.L.U32 R0, R6.reuse, 0xb, RZ ;  /* 0x0000000b06007819 */ /* 0x042fe200000006ff */
[----:B------:R-:W-:Y:S01]  /*b770*/  @P1 FMUL R79, R79, 0.25 ;  /* 0x3e8000004f4f1820 */ /* 0x000fe20000400000 */
[----:B------:R-:W-:Y:S01]  /*b780*/  LOP3.LUT R8, R6, 0x3f, RZ, 0xc0, !PT ;  /* 0x0000003f06087812 */ /* 0x000fe200078ec0ff */
[----:B------:R-:W-:Y:S01]  /*b790*/  @P1 FMUL R90, R90, 0.25 ;  /* 0x3e8000005a5a1820 */ /* 0x000fe20000400000 */
[----:B------:R-:W-:Y:S01]  /*b7a0*/  LOP3.LUT R7, R0, 0x3000, RZ, 0xc0, !PT ;  /* 0x0000300000077812 */ /* 0x000fe200078ec0ff */
[----:B------:R-:W-:Y:S01]  /*b7b0*/  @P1 FMUL R123, R123, 0.25 ;  /* 0x3e8000007b7b1820 */ /* 0x000fe20000400000 */
[----:B------:R-:W-:Y:S01]  /*b7c0*/  SHF.R.U32.HI R32, RZ, 0x5, R6 ;  /* 0x00000005ff207819 */ /* 0x000fe20000011606 */
[----:B------:R-:W-:Y:S01]  /*b7d0*/  @P1 FMUL R125, R125, 0.25 ;  /* 0x3e8000007d7d1820 */ /* 0x000fe20000400000 */
[----:B------:R-:W-:Y:S01]  /*b7e0*/  LOP3.LUT R0, R6, 0x40, RZ, 0xc0, !PT ;  /* 0x0000004006007812 */ /* 0x000fe200078ec0ff */
[----:B------:R-:W-:Y:S01]  /*b7f0*/  IMAD R9, R8, 0x10, R7 ;  /* 0x0000001008097824 */ /* 0x000fe200078e0207 */
[----:B------:R-:W-:Y:S01]  /*b800*/  SGXT.U32 R32, R32, 0x2 ;  /* 0x000000022020781a */ /* 0x000fe20000000000 */
[----:B------:R-:W1:Y:S01]  /*b810*/  LDC R7, c[0x0][0x3e8] ;  /* 0x0000fa00ff077b82 */ /* 0x000e620000000800 */
[----:B------:R-:W2:Y:S01]  /*b820*/  MUFU.RCP R8, R185 ;  /* 0x000000b900087308 */ /* 0x000ea20000001000 */
[----:B------:R-:W-:Y:S01]  /*b830*/  SHF.R.U32.HI R0, RZ, 0x1, R0 ;  /* 0x00000001ff007819 */ /* 0x000fe20000011600 */
[----:B------:R-:W-:Y:S01]  /*b840*/  @!P4 FMUL R31, R31, 16777216 ;  /* 0x4b8000001f1fc820 */ /* 0x000fe20000400000 */
[----:B------:R-:W-:Y:S01]  /*b850*/  MOV R119, R100 ;  /* 0x0000006400777202 */ /* 0x000fe20000000f00 */
[----:B------:R-:W-:Y:S01]  /*b860*/  @!P4 FMUL R98, R98, 16777216 ;  /* 0x4b8000006262c820 */ /* 0x000fe20000400000 */
[----:B------:R-:W-:Y:S01]  /*b870*/  LOP3.LUT R0, R9, R0, RZ, 0x3c, !PT ;  /* 0x0000000009007212 */ /* 0x000fe200078e3cff */
[----:B------:R-:W-:Y:S01]  /*b880*/  IMAD.MOV.U32 R9, RZ, RZ, R107 ;  /* 0x000000ffff097224 */ /* 0x000fe200078e006b */
[----:B------:R-:W-:Y:S01]  /*b890*/  MOV R129, R76 ;  /* 0x0000004c00817202 */ /* 0x000fe20000000f00 */
[----:B------:R-:W-:Y:S01]  /*b8a0*/  @!P4 FMUL R111, R111, 16777216 ;  /* 0x4b8000006f6fc820 */ /* 0x000fe20000400000 */
[----:B------:R-:W-:Y:S01]  /*b8b0*/  @!P4 FMUL R110, R110, 16777216 ;  /* 0x4b8000006e6ec820 */ /* 0x000fe20000400000 */
[----:B------:R-:W-:Y:S01]  /*b8c0*/  @P1 FMUL R9, R9, 0.25 ;  /* 0x3e80000009091820 */ /* 0x000fe20000400000 */
[----:B------:R-:W-:Y:S01]  /*b8d0*/  @!P4 FMUL R106, R106, 16777216 ;  /* 0x4b8000006a6ac820 */ /* 0x000fe20000400000 */
[----:B------:R-:W-:Y:S01]  /*b8e0*/  @!P4 FMUL R17, R17, 16777216 ;  /* 0x4b8000001111c820 */ /* 0x000fe20000400000 */
[----:B------:R-:W-:Y:S01]  /*b8f0*/  @!P4 FMUL R25, R25, 16777216 ;  /* 0x4b8000001919c820 */ /* 0x000fe20000400000 */
[----:B------:R-:W-:Y:S01]  /*b900*/  @!P4 FMUL R9, R9, 16777216 ;  /* 0x4b8000000909c820 */ /* 0x000fe20000400000 */
[----:B------:R-:W-:Y:S01]  /*b910*/  @!P4 FMUL R29, R29, 16777216 ;  /* 0x4b8000001d1dc820 */ /* 0x000fe20000400000 */
[----:B------:R-:W-:Y:S01]  /*b920*/  @!P4 FMUL R94, R94, 16777216 ;  /* 0x4b8000005e5ec820 */ /* 0x000fe20000400000 */
[----:B--2---:R-:W-:Y:S01]  /*b930*/  FMUL R100, R8, R35 ;  /* 0x0000002308647220 */ /* 0x004fe20000400000 */
[----:B------:R-:W-:Y:S01]  /*b940*/  @!P4 FMUL R77, R77, 16777216 ;  /* 0x4b8000004d4dc820 */ /* 0x000fe20000400000 */
[----:B------:R-:W-:Y:S01]  /*b950*/  @!P4 FMUL R79, R79, 16777216 ;  /* 0x4b8000004f4fc820 */ /* 0x000fe20000400000 */
[----:B------:R-:W-:Y:S01]  /*b960*/  @!P4 FMUL R90, R90, 16777216 ;  /* 0x4b8000005a5ac820 */ /* 0x000fe20000400000 */
[----:B------:R-:W-:Y:S01]  /*b970*/  @!P4 FMUL R123, R123, 16777216 ;  /* 0x4b8000007b7bc820 */ /* 0x000fe20000400000 */
[----:B------:R-:W-:Y:S01]  /*b980*/  @!P4 FMUL R125, R125, 16777216 ;  /* 0x4b8000007d7dc820 */ /* 0x000fe20000400000 */
[----:B-1----:R-:W-:-:S02]  /*b990*/  IMAD R32, R32, R7, RZ ;  /* 0x0000000720207224 */ /* 0x002fc400078e02ff */
[C---:B------:R-:W-:Y:S01]  /*b9a0*/  FMUL R35, R184.reuse, 8388608 ;  /* 0x4b000000b8237820 */ /* 0x040fe20000400000 */
[----:B------:R-:W-:Y:S01]  /*b9b0*/  FSETP.GEU.AND P4, PT, R184, 1.175494350822287508e-38, PT ;  /* 0x00800000b800780b */ /* 0x000fe20003f8e000 */
[----:B------:R-:W-:Y:S01]  /*b9c0*/  IMAD.MOV.U32 R103, RZ, RZ, R55 ;  /* 0x000000ffff677224 */ /* 0x000fe200078e0037 */
[----:B------:R-:W-:Y:S01]  /*b9d0*/  FSETP.GT.AND P1, PT, |R197|, 8.50705917302346158658e+37, PT ;  /* 0x7e800000c500780b */ /* 0x000fe20003f24200 */
[----:B------:R-:W-:Y:S01]  /*b9e0*/  IMAD.MOV.U32 R117, RZ, RZ, R101 ;  /* 0x000000ffff757224 */ /* 0x000fe200078e0065 */
[C---:B------:R-:W-:Y:S01]  /*b9f0*/  LEA R34, R7.reuse, R32, 0x2 ;  /* 0x0000002007227211 */ /* 0x040fe200078e10ff */
[----:B------:R-:W-:Y:S01]  /*ba00*/  IMAD.MOV.U32 R45, RZ, RZ, R61 ;  /* 0x000000ffff2d7224 */ /* 0x000fe200078e003d */
[----:B------:R-:W-:Y:S01]  /*ba10*/  MOV R15, R97 ;  /* 0x00000061000f7202 */ /* 0x000fe20000000f00 */
[----:B------:R-:W-:Y:S01]  /*ba20*/  IMAD.MOV.U32 R13, RZ, RZ, R104 ;  /* 0x000000ffff0d7224 */ /* 0x000fe200078e0068 */
[C---:B------:R-:W-:Y:S01]  /*ba30*/  LEA R36, R7.reuse, R34, 0x2 ;  /* 0x0000002207247211 */ /* 0x040fe200078e10ff */
[C---:B------:R-:W-:Y:S01]  /*ba40*/  FMUL R134, R8.reuse, R77 ;  /* 0x0000004d08867220 */ /* 0x040fe20000400000 */
[----:B------:R-:W-:Y:S01]  /*ba50*/  MOV R121, R89 ;  /* 0x0000005900797202 */ /* 0x000fe20000000f00 */
[----:B------:R-:W-:Y:S01]  /*ba60*/  IMAD.MOV.U32 R43, RZ, RZ, R73 ;  /* 0x000000ffff2b7224 */ /* 0x000fe200078e0049 */
[----:B------:R-:W-:Y:S01]  /*ba70*/  MOV R115, R93 ;  /* 0x0000005d00737202 */ /* 0x000fe20000000f00 */
[C---:B------:R-:W-:Y:S01]  /*ba80*/  IMAD R38, R7.reuse, 0x4, R36 ;  /* 0x0000000407267824 */ /* 0x040fe200078e0224 */
[----:B------:R-:W-:Y:S01]  /*ba90*/  MOV R11, R105 ;  /* 0x00000069000b7202 */ /* 0x000fe20000000f00 */
[C---:B------:R-:W-:Y:S01]  /*baa0*/  FMUL R27, R8.reuse, R98 ;  /* 0x00000062081b7220 */ /* 0x040fe20000400000 */
[----:B------:R-:W-:Y:S01]  /*bab0*/  MOV R97, R56 ;  /* 0x0000003800617202 */ /* 0x000fe20000000f00 */
[C---:B------:R-:W-:Y:S01]  /*bac0*/  FMUL R102, R8.reuse, R110 ;  /* 0x0000006e08667220 */ /* 0x040fe20000400000 */
[----:B------:R-:W-:Y:S01]  /*bad0*/  LEA R60, R7, R38, 0x2 ;  /* 0x00000026073c7211 */ /* 0x000fe200078e10ff */
[C---:B------:R-:W-:Y:S01]  /*bae0*/  FMUL R77, R8.reuse, R79 ;  /* 0x0000004f084d7220 */ /* 0x040fe20000400000 */
[----:B------:R-:W-:Y:S01]  /*baf0*/  FSEL R35, R35, R184, !P4 ;  /* 0x000000b823237208 */ /* 0x000fe20006000000 */
[C---:B------:R-:W-:Y:S01]  /*bb00*/  FMUL R31, R8.reuse, R31 ;  /* 0x0000001f081f7220 */ /* 0x040fe20000400000 */
[----:B------:R-:W-:Y:S01]  /*bb10*/  LEA R62, R7, R60, 0x2 ;  /* 0x0000003c073e7211 */ /* 0x000fe200078e10ff */
[C---:B------:R-:W-:Y:S01]  /*bb20*/  FMUL R104, R8.reuse, R111 ;  /* 0x0000006f08687220 */ /* 0x040fe20000400000 */
[----:B------:R-:W-:Y:S01]  /*bb30*/  FSEL R55, RZ, -23, P4 ;  /* 0xc1b80000ff377808 */ /* 0x000fe20002000000 */
[C---:B------:R-:W-:Y:S01]  /*bb40*/  FMUL R30, R8.reuse, R9 ;  /* 0x00000009081e7220 */ /* 0x040fe20000400000 */
[----:B------:R-:W-:Y:S01]  /*bb50*/  FSETP.GEU.AND P4, PT, |R197|, 1.175494350822287508e-38, PT ;  /* 0x00800000c500780b */ /* 0x000fe20003f8e200 */
[C---:B------:R-:W-:Y:S01]  /*bb60*/  IMAD R76, R7.reuse, 0x4, R62 ;  /* 0x00000004074c7824 */ /* 0x040fe200078e023e */
[----:B------:R-:W-:Y:S01]  /*bb70*/  MOV R39, R69 ;  /* 0x0000004500277202 */ /* 0x000fe20000000f00 */
[C---:B------:R-:W-:Y:S01]  /*bb80*/  FMUL R69, R8.reuse, R106 ;  /* 0x0000006a08457220 */ /* 0x040fe20000400000 */
[----:B------:R-:W-:Y:S01]  /*bb90*/  MOV R21, R71 ;  /* 0x0000004700157202 */ /* 0x000fe20000000f00 */
[C---:B------:R-:W-:Y:S01]  /*bba0*/  FMUL R71, R8.reuse, R17 ;  /* 0x0000001108477220 */ /* 0x040fe20000400000 */
[----:B------:R-:W-:Y:S01]  /*bbb0*/  LEA R56, R7, R76, 0x2 ;  /* 0x0000004c07387211 */ /* 0x000fe200078e10ff */
[C---:B------:R-:W-:Y:S01]  /*bbc0*/  FMUL R110, R8.reuse, R25 ;  /* 0x00000019086e7220 */ /* 0x040fe20000400000 */
[----:B------:R-:W-:Y:S01]  /*bbd0*/  MOV R105, R53 ;  /* 0x0000003500697202 */ /* 0x000fe20000000f00 */
[C---:B------:R-:W-:Y:S01]  /*bbe0*/  FMUL R29, R8.reuse, R29 ;  /* 0x0000001d081d7220 */ /* 0x040fe20000400000 */
[----:B------:R-:W-:Y:S01]  /*bbf0*/  MOV R93, R58 ;  /* 0x0000003a005d7202 */ /* 0x000fe20000000f00 */
[C---:B------:R-:W-:Y:S01]  /*bc00*/  FMUL R73, R8.reuse, R94 ;  /* 0x0000005e08497220 */ /* 0x040fe20000400000 */
[C---:B------:R-:W-:Y:S01]  /*bc10*/  FMUL R79, R8.reuse, R90 ;  /* 0x0000005a084f7220 */ /* 0x040fe20000400000 */
[C---:B------:R-:W-:Y:S01]  /*bc20*/  FMUL R136, R8.reuse, R123 ;  /* 0x0000007b08887220 */ /* 0x040fe20000400000 */
[----:B------:R-:W-:Y:S01]  /*bc30*/  FMUL R98, R8, R125 ;  /* 0x0000007d08627220 */ /* 0x000fe20000400000 */
[----:B------:R-:W-:Y:S01]  /*bc40*/  FSETP.GEU.AND P5, PT, |R184|, 1.175494350822287508e-38, PT ;  /* 0x00800000b800780b */ /* 0x000fe20003fae200 */
[----:B------:R-:W-:Y:S01]  /*bc50*/  @P3 FMUL R15, R15, 0.25 ;  /* 0x3e8000000f0f3820 */ /* 0x000fe20000400000 */
[----:B------:R-:W-:Y:S01]  /*bc60*/  LEA R58, R7, R56, 0x2 ;  /* 0x00000038073a7211 */ /* 0x000fe200078e10ff */
        /* <DEDUP_REMOVED lines=16> */
[----:B------:R-:W-:Y:S01]  /*bd70*/  IADD3 R8, PT, PT, R35, -0x3f3504f3, RZ ;  /* 0xc0cafb0d23087810 */ /* 0x000fe20007ffe0ff */
[C---:B------:R-:W-:Y:S01]  /*bd80*/  FMUL R53, R197.reuse, 8388608 ;  /* 0x4b000000c5357820 */ /* 0x040fe20000400000 */
[----:B------:R-:W-:Y:S01]  /*bd90*/  FSETP.GEU.AND P3, PT, R197, 1.175494350822287508e-38, PT ;  /* 0x00800000c500780b */ /* 0x000fe20003f6e000 */
[----:B------:R-:W-:Y:S01]  /*bda0*/  IMAD.MOV.U32 R61, RZ, RZ, R64 ;  /* 0x000000ffff3d7224 */ /* 0x000fe200078e0040 */
[----:B------:R-:W-:Y:S01]  /*bdb0*/  LEA R78, R7, R58, 0x2 ;  /* 0x0000003a074e7211 */ /* 0x000fe200078e10ff */
[----:B------:R-:W-:Y:S01]  /*bdc0*/  IMAD.MOV.U32 R47, RZ, RZ, R66 ;  /* 0x000000ffff2f7224 */ /* 0x000fe200078e0042 */
[----:B0-----:R-:W-:Y:S01]  /*bdd0*/  LOP3.LUT R16, R8, 0xff800000, RZ, 0xc0, !PT ;  /* 0xff80000008107812 */ /* 0x001fe200078ec0ff */
[----:B------:R-:W-:Y:S01]  /*bde0*/  IMAD.MOV.U32 R95, RZ, RZ, R57 ;  /* 0x000000ffff5f7224 */ /* 0x000fe200078e0039 */
[----:B------:R-:W-:Y:S01]  /*bdf0*/  FSEL R53, R53, R197, !P3 ;  /* 0x000000c535357208 */ /* 0x000fe20005800000 */
[----:B------:R-:W-:Y:S01]  /*be00*/  @P1 FMUL R197, R197, 0.25 ;  /* 0x3e800000c5c51820 */ /* 0x000fe20000400000 */
[----:B------:R-:W-:Y:S01]  /*be10*/  LEA R64, R7, R78, 0x2 ;  /* 0x0000004e07407211 */ /* 0x000fe200078e10ff */
[----:B------:R-:W-:Y:S01]  /*be20*/  IMAD.MOV.U32 R63, RZ, RZ, R59 ;  /* 0x000000ffff3f7224 */ /* 0x000fe200078e003b */
[----:B------:R-:W-:Y:S01]  /*be30*/  I2FP.F32.S32 R8, R16 ;  /* 0x0000001000087245 */ /* 0x000fe20000201400 */
[----:B------:R-:W-:Y:S01]  /*be40*/  @!P4 FMUL R197, R197, 16777216 ;  /* 0x4b800000c5c5c820 */ /* 0x000fe20000400000 */
[----:B------:R-:W-:Y:S01]  /*be50*/  MOV R89, R49 ;  /* 0x0000003100597202 */ /* 0x000fe20000000f00 */
[C---:B------:R-:W-:Y:S01]  /*be60*/  IMAD R66, R7.reuse, 0x4, R64 ;  /* 0x0000000407427824 */ /* 0x040fe200078e0240 */
[----:B------:R-:W-:Y:S01]  /*be70*/  MOV R99, R87 ;  /* 0x0000005700637202 */ /* 0x000fe20000000f00 */
[----:B------:R-:W-:Y:S01]  /*be80*/  FFMA.FTZ R55, R8, 1.1920928955078125e-07, R55 ;  /* 0x3400000008377823 */ /* 0x000fe20000010037 */
[----:B------:R-:W-:Y:S01]  /*be90*/  IMAD.MOV.U32 R49, RZ, RZ, R68 ;  /* 0x000000ffff317224 */ /* 0x000fe200078e0044 */
[----:B------:R-:W0:Y:S01]  /*bea0*/  MUFU.RCP R8, R197 ;  /* 0x000000c500087308 */ /* 0x000e220000001000 */
[----:B------:R-:W-:Y:S01]  /*beb0*/  LEA R68, R7, R66, 0x2 ;  /* 0x0000004207447211 */ /* 0x000fe200078e10ff */
[----:B------:R-:W-:Y:S01]  /*bec0*/  IMAD.MOV.U32 R37, RZ, RZ, R70 ;  /* 0x000000ffff257224 */ /* 0x000fe200078e0046 */
[----:B------:R-:W-:Y:S01]  /*bed0*/  MOV R19, R74 ;  /* 0x0000004a00137202 */ /* 0x000fe20000000f00 */
[----:B------:R-:W-:Y:S01]  /*bee0*/  IMAD.MOV.U32 R59, RZ, RZ, R51 ;  /* 0x000000ffff3b7224 */ /* 0x000fe200078e0033 */
[----:B------:R-:W-:Y:S01]  /*bef0*/  LOP3.LUT R10, R6, 0x7f, RZ, 0xc0, !PT ;  /* 0x0000007f060a7812 */ /* 0x000fe200078ec0ff */
[----:B------:R-:W-:-:S02]  /*bf00*/  IMAD.MOV.U32 R57, RZ, RZ, R83 ;  /* 0x000000ffff397224 */ /* 0x000fc400078e0053 */
[----:B------:R-:W-:Y:S01]  /*bf10*/  @!P5 FMUL R184, R184, 16777216 ;  /* 0x4b800000b8b8d820 */ /* 0x000fe20000400000 */
[----:B------:R-:W-:Y:S02]  /*bf20*/  IMAD.MOV.U32 R41, RZ, RZ, R75 ;  /* 0x000000ffff297224 */ /* 0x000fe400078e004b */
[----:B------:R-:W-:Y:S01]  /*bf30*/  @P1 FMUL R37, R37, 0.25 ;  /* 0x3e80000025251820 */ /* 0x000fe20000400000 */
[----:B------:R-:W-:Y:S01]  /*bf40*/  IMAD R70, R7, 0x4, R68 ;  /* 0x0000000407467824 */ /* 0x000fe200078e0244 */
[----:B------:R-:W-:Y:S01]  /*bf50*/  FSEL R112, RZ, -23, P2 ;  /* 0xc1b80000ff707808 */ /* 0x000fe20001000000 */
        /* <DEDUP_REMOVED lines=15> */
[----:B------:R-:W-:Y:S01]  /*c050*/  ISETP.GE.U32.AND P0, PT, R10, 0x20, PT ;  /* 0x000000200a00780c */ /* 0x000fe20003f06070 */
[----:B------:R-:W-:Y:S01]  /*c060*/  @!P4 FMUL R37, R37, 16777216 ;  /* 0x4b8000002525c820 */ /* 0x000fe20000400000 */
[----:B------:R-:W-:Y:S01]  /*c070*/  FSETP.GT.AND P2, PT, |R196|, 8.50705917302346158658e+37, PT ;  /* 0x7e800000c400780b */ /* 0x000fe20003f44200 */
[----:B------:R-:W1:Y:S01]  /*c080*/  MUFU.RCP R10, R184 ;  /* 0x000000b8000a7308 */ /* 0x000e620000001000 */
[----:B------:R-:W-:Y:S01]  /*c090*/  MOV R23, R72 ;  /* 0x0000004800177202 */ /* 0x000fe20000000f00 */
[----:B------:R-:W-:Y:S01]  /*c0a0*/  @!P4 FMUL R41, R41, 16777216 ;  /* 0x4b8000002929c820 */ /* 0x000fe20000400000 */
[----:B------:R-:W-:Y:S01]  /*c0b0*/  LEA R72, R7, R70, 0x2 ;  /* 0x0000004607487211 */ /* 0x000fe200078e10ff */
[----:B------:R-:W-:Y:S01]  /*c0c0*/  @!P4 FMUL R19, R19, 16777216 ;  /* 0x4b8000001313c820 */ /* 0x000fe20000400000 */
        /* <DEDUP_REMOVED lines=13> */
[----:B------:R-:W-:Y:S01]  /*c1a0*/  FSETP.GEU.AND P4, PT, |R196|, 1.175494350822287508e-38, PT ;  /* 0x00800000c400780b */ /* 0x000fe20003f8e200 */
[----:B------:R-:W-:-:S02]  /*c1b0*/  IMAD.MOV.U32 R91, RZ, RZ, R48 ;  /* 0x000000ffff5b7224 */ /* 0x000fc400078e0030 */
[----:B0-----:R-:W-:Y:S01]  /*c1c0*/  FMUL R48, R8, R37 ;  /* 0x0000002508307220 */ /* 0x001fe20000400000 */
[C---:B------:R-:W-:Y:S01]  /*c1d0*/  FMUL R37, R196.reuse, 8388608 ;  /* 0x4b000000c4257820 */ /* 0x040fe20000400000 */
[----:B------:R-:W-:Y:S01]  /*c1e0*/  IMAD R74, R7, 0x4, R72 ;  /* 0x00000004074a7824 */ /* 0x000fe200078e0248 */
[C---:B------:R-:W-:Y:S01]  /*c1f0*/  FSETP.GEU.AND P1, PT, R196.reuse, 1.175494350822287508e-38, PT ;  /* 0x00800000c400780b */ /* 0x040fe20003f2e000 */
[----:B------:R-:W-:Y:S02]  /*c200*/  IMAD.MOV.U32 R87, RZ, RZ, R80 ;  /* 0x000000ffff577224 */ /* 0x000fe400078e0050 */
[----:B------:R-:W-:Y:S01]  /*c210*/  @!P5 FMUL R11, R11, 16777216 ;  /* 0x4b8000000b0bd820 */ /* 0x000fe20000400000 */
[----:B------:R-:W-:Y:S01]  /*c220*/  MOV R51, R65 ;  /* 0x0000004100337202 */ /* 0x000fe20000000f00 */
[----:B------:R-:W-:Y:S01]  /*c230*/  @!P5 FMUL R13, R13, 16777216 ;  /* 0x4b8000000d0dd820 */ /* 0x000fe20000400000 */
[----:B------:R-:W-:Y:S01]  /*c240*/  FSEL R37, R37, R196, !P1 ;  /* 0x000000c425257208 */ /* 0x000fe20004800000 */
[----:B------:R-:W-:Y:S01]  /*c250*/  @P2 FMUL R196, R196, 0.25 ;  /* 0x3e800000c4c42820 */ /* 0x000fe20000400000 */
        /* <DEDUP_REMOVED lines=15> */
[----:B------:R-:W-:Y:S01]  /*c350*/  FMUL R65, R8, R86 ;  /* 0x0000005608417220 */ /* 0x000fe20000400000 */
[----:B------:R-:W-:Y:S01]  /*c360*/  @!P4 FMUL R196, R196, 16777216 ;  /* 0x4b800000c4c4c820 */ /* 0x000fe20000400000 */
[----:B------:R-:W-:Y:S01]  /*c370*/  LEA R86, R7, R80, 0x2 ;  /* 0x0000005007567211 */ /* 0x000fe200078e10ff */
[----:B------:R-:W-:-:S02]  /*c380*/  IMAD.MOV.U32 R101, RZ, RZ, R85 ;  /* 0x000000ffff657224 */ /* 0x000fc400078e0055 */
[C---:B-1----:R-:W-:Y:S01]  /*c390*/  FMUL R14, R10.reuse, R11 ;  /* 0x0000000b0a0e7220 */ /* 0x042fe20000400000 */
[----:B------:R-:W-:Y:S01]  /*c3a0*/  IMAD.MOV.U32 R107, RZ, RZ, R52 ;  /* 0x000000ffff6b7224 */ /* 0x000fe200078e0034 */
[----:B------:R-:W-:Y:S01]  /*c3b0*/  MOV R85, R81 ;  /* 0x0000005100557202 */ /* 0x000fe20000000f00 */
        /* <DEDUP_REMOVED lines=15> */
[----:B------:R-:W-:Y:S01]  /*c4b0*/  IMAD R88, R7, 0x4, R86 ;  /* 0x0000000407587824 */ /* 0x000fe200078e0256 */
[----:B------:R-:W0:Y:S01]  /*c4c0*/  MUFU.RCP R10, R196 ;  /* 0x000000c4000a7308 */ /* 0x000e220000001000 */
[----:B------:R-:W-:Y:S01]  /*c4d0*/  @P2 FMUL R49, R49, 0.25 ;  /* 0x3e80000031312820 */ /* 0x000fe20000400000 */
[----:B------:R-:W-:Y:S01]  /*c4e0*/  @P2 FMUL R39, R39, 0.25 ;  /* 0x3e80000027272820 */ /* 0x000fe20000400000 */
[----:B------:R-:W-:Y:S01]  /*c4f0*/  @P2 FMUL R51, R51, 0.25 ;  /* 0x3e80000033332820 */ /* 0x000fe20000400000 */
[----:B------:R-:W-:Y:S01]  /*c500*/  LEA R96, R7, R88, 0x2 ;  /* 0x0000005807607211 */ /* 0x000fe200078e10ff */
[----:B------:R-:W-:Y:S01]  /*c510*/  @P2 FMUL R61, R61, 0.25 ;  /* 0x3e8000003d3d2820 */ /* 0x000fe20000400000 */
[----:B------:R-:W-:Y:S01]  /*c520*/  @P2 FMUL R43, R43, 0.25 ;  /* 0x3e8000002b2b2820 */ /* 0x000fe20000400000 */
        /* <DEDUP_REMOVED lines=12> */
[----:B------:R-:W-:-:S02]  /*c5f0*/  VIADD R9, R33, 0xc0cafb0d ;  /* 0xc0cafb0d21097836 */ /* 0x000fc40000000000 */
[----:B------:R-:W-:Y:S01]  /*c600*/  @!P4 FMUL R49, R49, 16777216 ;  /* 0x4b8000003131c820 */ /* 0x000fe20000400000 */
[----:B------:R-:W-:Y:S01]  /*c610*/  @!P4 FMUL R39, R39, 16777216 ;  /* 0x4b8000002727c820 */ /* 0x000fe20000400000 */
[----:B------:R-:W-:Y:S01]  /*c620*/  @!P4 FMUL R51, R51, 16777216 ;  /* 0x4b8000003333c820 */ /* 0x000fe20000400000 */
[----:B------:R-:W-:Y:S01]  /*c630*/  @!P4 FMUL R61, R61, 16777216 ;  /* 0x4b8000003d3dc820 */ /* 0x000fe20000400000 */
[----:B------:R-:W-:Y:S01]  /*c640*/  FMUL R118, R8, R57 ;  /* 0x0000003908767220 */ /* 0x000fe20000400000 */
        /* <DEDUP_REMOVED lines=12> */
[----:B------:R-:W-:-:S02]  /*c710*/  IMAD R90, R7, 0x4, R94 ;  /* 0x00000004075a7824 */ /* 0x000fc400078e025e */
[C---:B------:R-:W-:Y:S01]  /*c720*/  FMUL R57, R8.reuse, R59 ;  /* 0x0000003b08397220 */ /* 0x040fe20000400000 */
[----:B------:R-:W-:Y:S01]  /*c730*/  FMUL R59, R8, R50 ;  /* 0x00000032083b7220 */ /* 0x000fe20000400000 */
[----:B0-----:R-:W-:Y:S01]  /*c740*/  FMUL R108, R10, R49 ;  /* 0x000000310a6c7220 */ /* 0x001fe20000400000 */
[----:B------:R-:W-:Y:S01]  /*c750*/  LOP3.LUT R40, R9, 0xff800000, RZ, 0xc0, !PT ;  /* 0xff80000009287812 */ /* 0x000fe200078ec0ff */
[C---:B------:R-:W-:Y:S01]  /*c760*/  FMUL R46, R8.reuse, R21 ;  /* 0x00000015082e7220 */ /* 0x040fe20000400000 */
[C---:B------:R-:W-:Y:S01]  /*c770*/  FMUL R45, R8.reuse, R67 ;  /* 0x00000043082d7220 */ /* 0x040fe20000400000 */
[----:B------:R-:W-:Y:S01]  /*c780*/  FMUL R120, R8, R82 ;  /* 0x0000005208787220 */ /* 0x000fe20000400000 */
        /* <DEDUP_REMOVED lines=16> */
[----:B------:R-:W-:Y:S01]  /*c890*/  F2FP.BF16.F32.PACK_AB R10, R11, R18 ;  /* 0x000000120b0a723e */ /* 0x000fe200000010ff */
[----:B------:R-:W-:Y:S01]  /*c8a0*/  IMAD.SHL.U32 R11, R6, 0x20, RZ ;  /* 0x00000020060b7824 */ /* 0x000fe200078e00ff */
[----:B------:R-:W-:Y:S01]  /*c8b0*/  I2FP.F32.S32 R9, R40 ;  /* 0x0000002800097245 */ /* 0x000fe20000201400 */
[----:B------:R-:W0:Y:S01]  /*c8c0*/  S2UR UR5, SR_CgaCtaId ;  /* 0x00000000000579c3 */ /* 0x000e220000008800 */
[----:B------:R-:W-:Y:S01]  /*c8d0*/  LEA R84, R7, R82, 0x2 ;  /* 0x0000005207547211 */ /* 0x000fe200078e10ff */
[----:B------:R-:W-:Y:S01]  /*c8e0*/  FMUL R124, R8, R63 ;  /* 0x0000003f087c7220 */ /* 0x000fe20000400000 */
[----:B------:R-:W-:Y:S01]  /*c8f0*/  F2FP.BF16.F32.PACK_AB R14, R14, R17 ;  /* 0x000000110e0e723e */ /* 0x000fe200000010ff */
[----:B------:R-:W-:Y:S01]  /*c900*/  FFMA.FTZ R112, R9, 1.1920928955078125e-07, R112 ;  /* 0x3400000009707823 */ /* 0x000fe20000010070 */
[----:B------:R-:W-:Y:S01]  /*c910*/  LOP3.LUT R17, R11, 0xc60, RZ, 0xc0, !PT ;  /* 0x00000c600b117812 */ /* 0x000fe200078ec0ff */
[----:B------:R-:W-:Y:S01]  /*c920*/  VIADD R9, R37, 0xc0cafb0d ;  /* 0xc0cafb0d25097836 */ /* 0x000fe20000000000 */
[----:B------:R-:W-:Y:S01]  /*c930*/  IADD3 R11, PT, PT, R53, -0x3f3504f3, RZ ;  /* 0xc0cafb0d350b7810 */ /* 0x000fe20007ffe0ff */
[----:B------:R-:W-:Y:S01]  /*c940*/  IMAD R92, R7, 0x4, R84 ;  /* 0x00000004075c7824 */ /* 0x000fe200078e0254 */
[----:B------:R-:W-:Y:S01]  /*c950*/  F2FP.BF16.F32.PACK_AB R13, R13, R44 ;  /* 0x0000002c0d0d723e */ /* 0x000fe200000010ff */
[C---:B------:R-:W-:Y:S01]  /*c960*/  FMUL R41, R8.reuse, R41 ;  /* 0x0000002908297220 */ /* 0x040fe20000400000 */
[----:B------:R-:W-:Y:S01]  /*c970*/  LOP3.LUT R44, R11, 0xff800000, RZ, 0xc0, !PT ;  /* 0xff8000000b2c7812 */ /* 0x000fe200078ec0ff */
[----:B------:R-:W-:Y:S01]  /*c980*/  FMUL R19, R8, R19 ;  /* 0x0000001308137220 */ /* 0x000fe20000400000 */
[----:B------:R-:W-:Y:S01]  /*c990*/  F2FP.BF16.F32.PACK_AB R11, R24, R25 ;  /* 0x00000019180b723e */ /* 0x000fe200000010ff */
[C---:B------:R-:W-:Y:S01]  /*c9a0*/  FMUL R47, R8.reuse, R47 ;  /* 0x0000002f082f7220 */ /* 0x040fe20000400000 */
[----:B------:R-:W-:Y:S01]  /*c9b0*/  LOP3.LUT R42, R9, 0xff800000, RZ, 0xc0, !PT ;  /* 0xff800000092a7812 */ /* 0x000fe200078ec0ff */
[C---:B------:R-:W-:Y:S01]  /*c9c0*/  FMUL R126, R8.reuse, R93 ;  /* 0x0000005d087e7220 */ /* 0x040fe20000400000 */
[----:B------:R-:W-:Y:S01]  /*c9d0*/  F2FP.BF16.F32.PACK_AB R24, R79, R98 ;  /* 0x000000624f18723e */ /* 0x000fe200000010ff */
[C---:B------:R-:W-:Y:S01]  /*c9e0*/  FMUL R63, R8.reuse, R99 ;  /* 0x00000063083f7220 */ /* 0x040fe20000400000 */
[----:B------:R-:W-:Y:S01]  /*c9f0*/  LEA R98, R7, R92, 0x2 ;  /* 0x0000005c07627211 */ /* 0x000fe200078e10ff */
[C---:B------:R-:W-:Y:S01]  /*ca00*/  FMUL R130, R8.reuse, R103 ;  /* 0x0000006708827220 */ /* 0x040fe20000400000 */
[----:B------:R-:W-:Y:S01]  /*ca10*/  FMUL R132, R8, R54 ;  /* 0x0000003608847220 */ /* 0x000fe20000400000 */
[----:B------:R-:W-:Y:S01]  /*ca20*/  FSEL R8, RZ, -23, P1 ;  /* 0xc1b80000ff087808 */ /* 0x000fe20000800000 */
[----:B------:R-:W-:Y:S01]  /*ca30*/  UMOV UR4, 0x400 ;  /* 0x0000040000047882 */ /* 0x000fe20000000000 */
[----:B------:R-:W-:Y:S01]  /*ca40*/  I2FP.F32.S32 R9, R42 ;  /* 0x0000002a00097245 */ /* 0x000fe20000201400 */
[----:B0-----:R-:W-:Y:S01]  /*ca50*/  ULEA UR6, UR5, UR4, 0x18 ;  /* 0x0000000405067291 */ /* 0x001fe2000f8ec0ff */
[----:B------:R-:W-:Y:S01]  /*ca60*/  F2FP.BF16.F32.PACK_AB R29, R29, R100 ;  /* 0x000000641d1d723e */ /* 0x000fe200000010ff */
[----:B------:R-:W-:Y:S01]  /*ca70*/  IMAD R100, R7, 0x4, R98 ;  /* 0x0000000407647824 */ /* 0x000fe200078e0262 */
[----:B------:R-:W-:Y:S01]  /*ca80*/  F2FP.BF16.F32.PACK_AB R27, R27, R102 ;  /* 0x000000661b1b723e */ /* 0x000fe200000010ff */
[----:B------:R-:W-:Y:S01]  /*ca90*/  FFMA.FTZ R113, R9, 1.1920928955078125e-07, R8 ;  /* 0x3400000009717823 */ /* 0x000fe20000010008 */
[----:B------:R-:W-:Y:S01]  /*caa0*/  F2FP.BF16.F32.PACK_AB R8, R52, R83 ;  /* 0x000000533408723e */ /* 0x000fe200000010ff */
[----:B------:R-:W-:Y:S01]  /*cab0*/  IMAD.IADD R16, R35, 0x1, -R16 ;  /* 0x0000000123107824 */ /* 0x000fe200078e0a10 */
[C---:B------:R-:W-:Y:S01]  /*cac0*/  LOP3.LUT R52, R6.reuse, 0x1c, RZ, 0xc0, !PT ;  /* 0x0000001c06347812 */ /* 0x040fe200078ec0ff */
[----:B------:R-:W-:Y:S01]  /*cad0*/  IMAD.IADD R40, R33, 0x1, -R40 ;  /* 0x0000000121287824 */ /* 0x000fe200078e0a28 */
[----:B------:R-:W-:Y:S01]  /*cae0*/  LEA R102, R7, R100, 0x2 ;  /* 0x0000006407667211 */ /* 0x000fe200078e10ff */
[----:B------:R-:W0:Y:S01]  /*caf0*/  S2R R177, SR_CTAID.X ;  /* 0x0000000000b17919 */ /* 0x000e220000002500 */
[----:B------:R-:W-:Y:S01]  /*cb00*/  LOP3.LUT R54, R6, 0x18, RZ, 0xc0, !PT ;  /* 0x0000001806367812 */ /* 0x000fe200078ec0ff */
[----:B------:R-:W-:Y:S01]  /*cb10*/  IMAD.SHL.U32 R52, R52, 0x4, RZ ;  /* 0x0000000434347824 */ /* 0x000fe200078e00ff */
[----:B------:R-:W-:Y:S01]  /*cb20*/  F2FP.BF16.F32.PACK_AB R31, R31, R104 ;  /* 0x000000681f1f723e */ /* 0x000fe200000010ff */
[----:B------:R-:W-:Y:S01]  /*cb30*/  FADD R40, R40, -1 ;  /* 0xbf80000028287421 */ /* 0x000fe20000000000 */
[----:B------:R-:W-:Y:S01]  /*cb40*/  LEA R104, R7, R102, 0x2 ;  /* 0x0000006607687211 */ /* 0x000fe200078e10ff */
[----:B------:R-:W1:Y:S01]  /*cb50*/  S2R R179, SR_TID.X ;  /* 0x0000000000b37919 */ /* 0x000e620000002100 */
[----:B------:R-:W-:Y:S01]  /*cb60*/  F2FP.BF16.F32.PACK_AB R9, R28, R75 ;  /* 0x0000004b1c09723e */ /* 0x000fe200000010ff */
[----:B------:R-:W2:Y:S01]  /*cb70*/  LDCU.64 UR4, c[0x0][0x3e0] ;  /* 0x00007c00ff0477ac */ /* 0x000ea20008000a00 */
[----:B------:R-:W-:-:S02]  /*cb80*/  LEA R75, R54, R17, 0x9 ;  /* 0x00000011364b7211 */ /* 0x000fc400078e48ff */
[----:B------:R-:W-:Y:S02]  /*cb90*/  F2FP.BF16.F32.PACK_AB R21, R21, R106 ;  /* 0x0000006a1515723e */ /* 0x000fe400000010ff */
[----:B------:R-:W-:Y:S02]  /*cba0*/  LEA R106, R7, R104, 0x2 ;  /* 0x00000068076a7211 */ /* 0x000fe400078e10ff */
[----:B------:R-:W-:Y:S01]  /*cbb0*/  LOP3.LUT R75, R75, R52, RZ, 0x3c, !PT ;  /* 0x000000344b4b7212 */ /* 0x000fe200078e3cff */
[----:B------:R-:W-:Y:S01]  /*cbc0*/  BAR.SYNC.DEFER_BLOCKING 0x0 ;  /* 0x0000000000007b1d */ /* 0x000fe20000010000 */
[----:B------:R-:W-:Y:S02]  /*cbd0*/  F2FP.BF16.F32.PACK_AB R15, R15, R26 ;  /* 0x0000001a0f0f723e */ /* 0x000fe400000010ff */
[----:B------:R-:W-:Y:S01]  /*cbe0*/  F2FP.BF16.F32.PACK_AB R26, R69, R110 ;  /* 0x0000006e451a723e */ /* 0x000fe200000010ff */
[----:B------:R-:W-:Y:S01]  /*cbf0*/  IMAD.MOV.U32 R69, RZ, RZ, 0x3dc6b27f ;  /* 0x3dc6b27fff457424 */ /* 0x000fe200078e00ff */
[----:B------:R-:W-:Y:S01]  /*cc00*/  F2FP.BF16.F32.PACK_AB R20, R20, R39 ;  /* 0x000000271414723e */ /* 0x000fe200000010ff */
[----:B------:R-:W-:Y:S01]  /*cc10*/  FADD R39, R16, -1 ;  /* 0xbf80000010277421 */ /* 0x000fe20000000000 */
[----:B------:R-:W-:-:S02]  /*cc20*/  F2FP.BF16.F32.PACK_AB R23, R23, R108 ;  /* 0x0000006c1717723e */ /* 0x000fc400000010ff */
[----:B------:R-:W-:Y:S01]  /*cc30*/  LEA R108, R7, R106, 0x2 ;  /* 0x0000006a076c7211 */ /* 0x000fe200078e10ff */
[----:B--2---:R-:W-:Y:S01]  /*cc40*/  UIMAD UR4, UR7, UR4, URZ ;  /* 0x00000004070472a4 */ /* 0x004fe2000f8e02ff */
[----:B------:R-:W-:Y:S02]  /*cc50*/  F2FP.BF16.F32.PACK_AB R25, R73, R134 ;  /* 0x000000864919723e */ /* 0x000fe400000010ff */
[----:B------:R-:W-:Y:S01]  /*cc60*/  F2FP.BF16.F32.PACK_AB R22, R22, R51 ;  /* 0x000000331616723e */ /* 0x000fe200000010ff */
[----:B------:R-:W-:Y:S01]  /*cc70*/  IMAD R110, R7, 0x4, R108 ;  /* 0x00000004076e7824 */ /* 0x000fe200078e026c */
[----:B------:R-:W-:Y:S01]  /*cc80*/  F2FP.BF16.F32.PACK_AB R28, R77, R136 ;  /* 0x000000884d1c723e */ /* 0x000fe200000010ff */
[----:B------:R-:W-:Y:S01]  /*cc90*/  USHF.L.U32 UR8, UR4, 0x1, URZ ;  /* 0x0000000104087899 */ /* 0x000fe200080006ff */
[----:B------:R-:W-:Y:S02]  /*cca0*/  F2FP.BF16.F32.PACK_AB R30, R30, R71 ;  /* 0x000000471e1e723e */ /* 0x000fe400000010ff */
[----:B------:R-:W-:-:S02]  /*ccb0*/  F2FP.BF16.F32.PACK_AB R12, R12, R81 ;  /* 0x000000510c0c723e */ /* 0x000fc400000010ff */
[----:B------:R-:W-:Y:S02]  /*ccc0*/  F2FP.BF16.F32.PACK_AB R16, R65, R132 ;  /* 0x000000844110723e */ /* 0x000fe400000010ff */
[----:B------:R-:W-:Y:S01]  /*ccd0*/  FSEL R17, RZ, -23, P3 ;  /* 0xc1b80000ff117808 */ /* 0x000fe20001800000 */
[----:B------:R2:W-:Y:S01]  /*cce0*/  STS.128 [R75+UR6], R8 ;  /* 0x000000084b007988 */ /* 0x0005e20008000c06 */
[----:B------:R-:W-:Y:S01]  /*ccf0*/  I2FP.F32.S32 R18, R44 ;  /* 0x0000002c00127245 */ /* 0x000fe20000201400 */
[----:B------:R-:W-:Y:S01]  /*cd00*/  IMAD.IADD R44, R53, 0x1, -R44 ;  /* 0x00000001352c7824 */ /* 0x000fe200078e0a2c */
[----:B------:R-:W-:Y:S01]  /*cd10*/  F2FP.BF16.F32.PACK_AB R19, R19, R48 ;  /* 0x000000301313723e */ /* 0x000fe200000010ff */
[----:B------:R3:W-:Y:S01]  /*cd20*/  STS.128 [R75+UR6+0x80], R24 ;  /* 0x000080184b007988 */ /* 0x0007e20008000c06 */
[----:B------:R-:W-:Y:S01]  /*cd30*/  IADD3 R42, PT, PT, R37, -R42, RZ ;  /* 0x8000002a252a7210 */ /* 0x000fe20007ffe0ff */
[----:B------:R-:W-:Y:S01]  /*cd40*/  FFMA.FTZ R116, R18, 1.1920928955078125e-07, R17 ;  /* 0x3400000012747823 */ /* 0x000fe20000010011 */
[----:B------:R-:W-:Y:S01]  /*cd50*/  F2FP.BF16.F32.PACK_AB R17, R59, R126 ;  /* 0x0000007e3b11723e */ /* 0x000fe200000010ff */
[----:B------:R4:W-:Y:S01]  /*cd60*/  STS.128 [R75+UR6+0x100], R20 ;  /* 0x000100144b007988 */ /* 0x0009e20008000c06 */
[----:B------:R-:W-:Y:S01]  /*cd70*/  F2FP.BF16.F32.PACK_AB R18, R47, R120 ;  /* 0x000000782f12723e */ /* 0x000fe200000010ff */
[----:B------:R-:W-:Y:S01]  /*cd80*/  FADD R42, R42, -1 ;  /* 0xbf8000002a2a7421 */ /* 0x000fe20000000000 */
[----:B------:R-:W-:Y:S01]  /*cd90*/  FADD R44, R44, -1 ;  /* 0xbf8000002c2c7421 */ /* 0x000fe20000000000 */
[----:B------:R-:W-:Y:S01]  /*cda0*/  STS.128 [R75+UR6+0x280], R28 ;  /* 0x0002801c4b007988 */ /* 0x000fe20008000c06 */
[----:B------:R-:W-:-:S02]  /*cdb0*/  ISETP.GE.U32.AND P1, PT, R35, 0x7f800000, PT ;  /* 0x7f8000002300780c */ /* 0x000fc40003f26070 */
[----:B------:R-:W-:Y:S01]  /*cdc0*/  ISETP.GE.U32.AND P6, PT, R33, 0x7f800000, PT ;  /* 0x7f8000002100780c */ /* 0x000fe20003fc6070 */
[----:B--2---:R-:W-:Y:S01]  /*cdd0*/  FFMA.FTZ R8, R39, R69, -0.16845393180847167969 ;  /* 0xbe2c7f3027087423 */ /* 0x004fe20000010045 */
[----:B------:R2:W-:Y:S01]  /*cde0*/  STS.128 [R75+UR6+0x200], R12 ;  /* 0x0002000c4b007988 */ /* 0x0005e20008000c06 */
[----:B------:R-:W-:Y:S02]  /*cdf0*/  F2FP.BF16.F32.PACK_AB R9, R61, R128 ;  /* 0x000000803d09723e */ /* 0x000fe400000010ff */
[----:B------:R-:W-:Y:S01]  /*ce00*/  FFMA.FTZ R10, R39, R8, 0.1716887056827545166 ;  /* 0x3e2fcf2a270a7423 */ /* 0x000fe20000010008 */
[----:B------:R-:W-:Y:S01]  /*ce10*/  F2FP.BF16.F32.PACK_AB R8, R67, R114 ;  /* 0x000000724308723e */ /* 0x000fe200000010ff */
[----:B------:R-:W-:Y:S01]  /*ce20*/  STS.128 [R75+UR6+0x180], R16 ;  /* 0x000180104b007988 */ /* 0x000fe20008000c06 */
[----:B------:R-:W-:Y:S01]  /*ce30*/  LEA R114, R7, R110, 0x2 ;  /* 0x0000006e07727211 */ /* 0x000fe200078e10ff */
[----:B------:R-:W-:Y:S01]  /*ce40*/  FFMA.FTZ R10, R39, R10, -0.17900948226451873779 ;  /* 0xbe374e43270a7423 */ /* 0x000fe2000001000a */
[----:B------:R-:W-:-:S02]  /*ce50*/  F2FP.BF16.F32.PACK_AB R11, R43, R50 ;  /* 0x000000322b0b723e */ /* 0x000fc400000010ff */
[----:B---3--:R-:W-:Y:S01]  /*ce60*/  LEA R24, R7, R114, 0x2 ;  /* 0x0000007207187211 */ /* 0x008fe200078e10ff */
[----:B------:R-:W-:Y:S01]  /*ce70*/  FFMA.FTZ R10, R39, R10, 0.20512372255325317383 ;  /* 0x3e520bf4270a7423 */ /* 0x000fe2000001000a */
[----:B------:R-:W-:Y:S02]  /*ce80*/  ISETP.GE.U32.AND P4, PT, R37, 0x7f800000, PT ;  /* 0x7f8000002500780c */ /* 0x000fe40003f86070 */
[----:B------:R-:W-:Y:S01]  /*ce90*/  ISETP.GE.U32.AND P5, PT, R53, 0x7f800000, PT ;  /* 0x7f8000003500780c */ /* 0x000fe20003fa6070 */
[----:B----4-:R-:W-:Y:S01]  /*cea0*/  IMAD R20, R7, 0x4, R24 ;  /* 0x0000000407147824 */ /* 0x010fe200078e0218 */
[----:B--2---:R-:W-:Y:S01]  /*ceb0*/  F2FP.BF16.F32.PACK_AB R12, R63, R130 ;  /* 0x000000823f0c723e */ /* 0x004fe200000010ff */
[----:B------:R-:W-:Y:S01]  /*cec0*/  FFMA.FTZ R14, R39, R10, -0.24046532809734344482 ;  /* 0xbe763c8b270e7423 */ /* 0x000fe2000001000a */
[----:B------:R-:W-:Y:S02]  /*ced0*/  F2FP.BF16.F32.PACK_AB R10, R49, R122 ;  /* 0x0000007a310a723e */ /* 0x000fe400000010ff */
[----:B------:R-:W-:Y:S01]  /*cee0*/  LEA R22, R7, R20, 0x2 ;  /* 0x0000001407167211 */ /* 0x000fe200078e10ff */
[----:B------:R-:W-:Y:S01]  /*cef0*/  FFMA.FTZ R26, R39, R14, 0.28857114911079406738 ;  /* 0x3e93bf99271a7423 */ /* 0x000fe2000001000e */
[----:B------:R-:W-:Y:S01]  /*cf00*/  F2FP.BF16.F32.PACK_AB R13, R57, R124 ;  /* 0x0000007c390d723e */ /* 0x000fe200000010ff */
[----:B------:R2:W-:Y:S01]  /*cf10*/  STS.128 [R75+UR6+0x300], R8 ;  /* 0x000300084b007988 */ /* 0x0005e20008000c06 */
[----:B------:R-:W-:Y:S01]  /*cf20*/  LEA R28, R7, R22, 0x2 ;  /* 0x00000016071c7211 */ /* 0x000fe200078e10ff */
[----:B------:R-:W-:Y:S01]  /*cf30*/  FFMA.FTZ R26, R39, R26, -0.36067417263984680176 ;  /* 0xbeb8aa49271a7423 */ /* 0x000fe2000001001a */
[----:B------:R-:W-:-:S02]  /*cf40*/  F2FP.BF16.F32.PACK_AB R14, R45, R118 ;  /* 0x000000762d0e723e */ /* 0x000fc400000010ff */
[----:B------:R-:W-:Y:S01]  /*cf50*/  F2FP.BF16.F32.PACK_AB R15, R41, R46 ;  /* 0x0000002e290f723e */ /* 0x000fe200000010ff */
[----:B------:R-:W-:Y:S02]  /*cf60*/  IMAD R30, R7, 0x4, R28 ;  /* 0x00000004071e7824 */ /* 0x000fe400078e021c */
[----:B------:R-:W-:Y:S01]  /*cf70*/  FFMA.FTZ R26, R39, R26, 0.48089820146560668945 ;  /* 0x3ef6384a271a7423 */ /* 0x000fe2000001001a */
[----:B0-----:R-:W-:Y:S01]  /*cf80*/  SHF.L.U32 R177, R177, 0x5, RZ ;  /* 0x00000005b1b17819 */ /* 0x001fe200000006ff */
[----:B------:R0:W-:Y:S01]  /*cf90*/  STS.128 [R75+UR6+0x380], R12 ;  /* 0x0003800c4b007988 */ /* 0x0001e20008000c06 */
[----:B------:R-:W-:Y:S01]  /*cfa0*/  LEA R130, R7, R30, 0x2 ;  /* 0x0000001e07827211 */ /* 0x000fe200078e10ff */
[----:B------:R-:W-:Y:S01]  /*cfb0*/  FFMA.FTZ R26, R39, R26, -0.72134751081466674805 ;  /* 0xbf38aa3b271a7423 */ /* 0x000fe2000001001a */
[----:B-1----:R-:W-:Y:S02]  /*cfc0*/  LOP3.LUT R177, R177, 0x1f, R179, 0xf8, !PT ;  /* 0x0000001fb1b17812 */ /* 0x002fe400078ef8b3 */
[----:B------:R-:W-:Y:S01]  /*cfd0*/  LEA R132, R7, R130, 0x2 ;  /* 0x0000008207847211 */ /* 0x000fe200078e10ff */
[-C--:B--2---:R-:W-:Y:S01]  /*cfe0*/  FFMA.FTZ R9, R40, R69.reuse, -0.16845393180847167969 ;  /* 0xbe2c7f3028097423 */ /* 0x084fe20000010045 */
[----:B------:R-:W-:Y:S01]  /*cff0*/  FFMA.FTZ R11, R42, R69, -0.16845393180847167969 ;  /* 0xbe2c7f302a0b7423 */ /* 0x000fe20000010045 */
[----:B------:R-:W-:Y:S01]  /*d000*/  FMUL R26, R39, R26 ;  /* 0x0000001a271a7220 */ /* 0x000fe20000400000 */
[----:B------:R-:W-:Y:S01]  /*d010*/  LEA R134, R7, R132, 0x2 ;  /* 0x0000008407867211 */ /* 0x000fe200078e10ff */
[----:B------:R-:W-:Y:S01]  /*d020*/  FFMA.FTZ R9, R40, R9, 0.1716887056827545166 ;  /* 0x3e2fcf2a28097423 */ /* 0x000fe20000010009 */
[----:B------:R-:W-:Y:S01]  /*d030*/  FFMA.FTZ R11, R42, R11, 0.1716887056827545166 ;  /* 0x3e2fcf2a2a0b7423 */ /* 0x000fe2000001000b */
[----:B------:R-:W-:Y:S01]  /*d040*/  FMUL R26, R39, R26 ;  /* 0x0000001a271a7220 */ /* 0x000fe20000400000 */
[C---:B------:R-:W-:Y:S01]  /*d050*/  LEA R10, R7.reuse, R134, 0x2 ;  /* 0x00000086070a7211 */ /* 0x040fe200078e10ff */
[----:B------:R-:W-:Y:S01]  /*d060*/  FFMA.FTZ R9, R40, R9, -0.17900948226451873779 ;  /* 0xbe374e4328097423 */ /* 0x000fe20000010009 */
[----:B------:R-:W-:Y:S01]  /*d070*/  FFMA.FTZ R11, R42, R11, -0.17900948226451873779 ;  /* 0xbe374e432a0b7423 */ /* 0x000fe2000001000b */
[----:B0-----:R-:W-:Y:S01]  /*d080*/  FFMA.FTZ R13, R44, R69, -0.16845393180847167969 ;  /* 0xbe2c7f302c0d7423 */ /* 0x001fe20000010045 */
[----:B------:R-:W-:Y:S01]  /*d090*/  LEA R12, R7, R10, 0x2 ;  /* 0x0000000a070c7211 */ /* 0x000fe200078e10ff */
[----:B------:R-:W-:Y:S01]  /*d0a0*/  FFMA.FTZ R9, R40, R9, 0.20512372255325317383 ;  /* 0x3e520bf428097423 */ /* 0x000fe20000010009 */
[----:B------:R-:W-:Y:S01]  /*d0b0*/  FFMA.FTZ R11, R42, R11, 0.20512372255325317383 ;  /* 0x3e520bf42a0b7423 */ /* 0x000fe2000001000b */
[----:B------:R-:W-:Y:S01]  /*d0c0*/  FFMA.FTZ R13, R44, R13, 0.1716887056827545166 ;  /* 0x3e2fcf2a2c0d7423 */ /* 0x000fe2000001000d */
[----:B------:R-:W-:Y:S01]  /*d0d0*/  FFMA.FTZ R26, R39, 1.4426950216293334961, R26 ;  /* 0x3fb8aa3b271a7823 */ /* 0x000fe2000001001a */
[----:B------:R-:W-:-:S02]  /*d0e0*/  IMAD R14, R7, 0x4, R12 ;  /* 0x00000004070e7824 */ /* 0x000fc400078e020c */
[----:B------:R-:W-:Y:S01]  /*d0f0*/  FFMA.FTZ R9, R40, R9, -0.24046532809734344482 ;  /* 0xbe763c8b28097423 */ /* 0x000fe20000010009 */
[----:B------:R-:W-:Y:S01]  /*d100*/  FFMA.FTZ R13, R44, R13, -0.17900948226451873779 ;  /* 0xbe374e432c0d7423 */ /* 0x000fe2000001000d */
[----:B------:R-:W-:Y:S01]  /*d110*/  FFMA.FTZ R11, R42, R11, -0.24046532809734344482 ;  /* 0xbe763c8b2a0b7423 */ /* 0x000fe2000001000b */
[----:B------:R-:W-:Y:S01]  /*d120*/  FADD R55, R55, R26 ;  /* 0x0000001a37377221 */ /* 0x000fe20000000000 */
[C---:B------:R-:W-:Y:S01]  /*d130*/  LEA R16, R7.reuse, R14, 0x2 ;  /* 0x0000000e07107211 */ /* 0x040fe200078e10ff */
[----:B------:R-:W-:Y:S01]  /*d140*/  FFMA.FTZ R13, R44, R13, 0.20512372255325317383 ;  /* 0x3e520bf42c0d7423 */ /* 0x000fe2000001000d */
[----:B------:R-:W-:Y:S01]  /*d150*/  FFMA.FTZ R9, R40, R9, 0.28857114911079406738 ;  /* 0x3e93bf9928097423 */ /* 0x000fe20000010009 */
[----:B------:R-:W-:Y:S01]  /*d160*/  FFMA.FTZ R11, R42, R11, 0.28857114911079406738 ;  /* 0x3e93bf992a0b7423 */ /* 0x000fe2000001000b */
[C---:B------:R-:W-:Y:S01]  /*d170*/  LEA R18, R7.reuse, R16, 0x2 ;  /* 0x0000001007127211 */ /* 0x040fe200078e10ff */
[----:B------:R-:W-:Y:S01]  /*d180*/  FFMA.FTZ R13, R44, R13, -0.24046532809734344482 ;  /* 0xbe763c8b2c0d7423 */ /* 0x000fe2000001000d */
[----:B------:R-:W-:Y:S01]  /*d190*/  FFMA.FTZ R9, R40, R9, -0.36067417263984680176 ;  /* 0xbeb8aa4928097423 */ /* 0x000fe20000010009 */
[----:B------:R-:W-:Y:S01]  /*d1a0*/  FFMA.FTZ R11, R42, R11, -0.36067417263984680176 ;  /* 0xbeb8aa492a0b7423 */ /* 0x000fe2000001000b */
[----:B------:R-:W0:Y:S01]  /*d1b0*/  LDC.64 R26, c[0x0][0x398] ;  /* 0x0000e600ff1a7b82 */ /* 0x000e220000000a00 */
[----:B------:R-:W-:-:S02]  /*d1c0*/  IMAD R146, R7, 0x4, R18 ;  /* 0x0000000407927824 */ /* 0x000fc400078e0212 */
[----:B------:R-:W-:Y:S01]  /*d1d0*/  FFMA.FTZ R13, R44, R13, 0.28857114911079406738 ;  /* 0x3e93bf992c0d7423 */ /* 0x000fe2000001000d */
[----:B------:R-:W-:Y:S01]  /*d1e0*/  FFMA.FTZ R9, R40, R9, 0.48089820146560668945 ;  /* 0x3ef6384a28097423 */ /* 0x000fe20000010009 */
[----:B------:R-:W-:Y:S01]  /*d1f0*/  FFMA.FTZ R11, R42, R11, 0.48089820146560668945 ;  /* 0x3ef6384a2a0b7423 */ /* 0x000fe2000001000b */
[----:B------:R-:W-:Y:S01]  /*d200*/  @P1 MOV R8, 0x7f800000 ;  /* 0x7f80000000081802 */ /* 0x000fe20000000f00 */
[----:B------:R-:W-:Y:S01]  /*d210*/  FFMA.FTZ R13, R44, R13, -0.36067417263984680176 ;  /* 0xbeb8aa492c0d7423 */ /* 0x000fe2000001000d */
[C---:B------:R-:W-:Y:S01]  /*d220*/  LEA R148, R7.reuse, R146, 0x2 ;  /* 0x0000009207947211 */ /* 0x040fe200078e10ff */
[----:B------:R-:W-:Y:S01]  /*d230*/  FFMA.FTZ R9, R40, R9, -0.72134751081466674805 ;  /* 0xbf38aa3b28097423 */ /* 0x000fe20000010009 */
[----:B------:R-:W-:Y:S01]  /*d240*/  FFMA.FTZ R11, R42, R11, -0.72134751081466674805 ;  /* 0xbf38aa3b2a0b7423 */ /* 0x000fe2000001000b */
[----:B------:R-:W-:Y:S01]  /*d250*/  FFMA.FTZ R13, R44, R13, 0.48089820146560668945 ;  /* 0x3ef6384a2c0d7423 */ /* 0x000fe2000001000d */
[----:B------:R-:W-:Y:S01]  /*d260*/  LEA R150, R7, R148, 0x2 ;  /* 0x0000009407967211 */ /* 0x000fe200078e10ff */
[----:B------:R-:W-:Y:S01]  /*d270*/  FMUL R9, R40, R9 ;  /* 0x0000000928097220 */ /* 0x000fe20000400000 */
[----:B------:R-:W-:Y:S01]  /*d280*/  FMUL R11, R42, R11 ;  /* 0x0000000b2a0b7220 */ /* 0x000fe20000400000 */
[----:B------:R-:W-:Y:S01]  /*d290*/  FFMA.FTZ R13, R44, R13, -0.72134751081466674805 ;  /* 0xbf38aa3b2c0d7423 */ /* 0x000fe2000001000d */
[----:B------:R-:W-:Y:S01]  /*d2a0*/  @P1 FFMA.FTZ R55, R35, R8, +INF ;  /* 0x7f80000023371423 */ /* 0x000fe20000010008 */
[----:B------:R-:W-:-:S02]  /*d2b0*/  IMAD R152, R7, 0x4, R150 ;  /* 0x0000000407987824 */ /* 0x000fc400078e0296 */
[----:B------:R-:W-:Y:S01]  /*d2c0*/  FMUL R9, R40, R9 ;  /* 0x0000000928097220 */ /* 0x000fe20000400000 */
[----:B------:R-:W-:Y:S01]  /*d2d0*/  FMUL R13, R44, R13 ;  /* 0x0000000d2c0d7220 */ /* 0x000fe20000400000 */
[----:B------:R-:W-:Y:S01]  /*d2e0*/  FMUL R11, R42, R11 ;  /* 0x0000000b2a0b7220 */ /* 0x000fe20000400000 */
[----:B------:R-:W-:Y:S01]  /*d2f0*/  IMAD R8, R177, UR5, RZ ;  /* 0x00000005b1087c24 */ /* 0x000fe2000f8e02ff */
[C---:B------:R-:W-:Y:S01]  /*d300*/  LEA R154, R7.reuse, R152, 0x2 ;  /* 0x00000098079a7211 */ /* 0x040fe200078e10ff */
[----:B------:R-:W-:Y:S01]  /*d310*/  FFMA.FTZ R9, R40, 1.4426950216293334961, R9 ;  /* 0x3fb8aa3b28097823 */ /* 0x000fe20000010009 */
[----:B------:R-:W-:Y:S02]  /*d320*/  @P6 IMAD.MOV.U32 R40, RZ, RZ, 0x7f800000 ;  /* 0x7f800000ff286424 */ /* 0x000fe400078e00ff */
[----:B------:R-:W-:Y:S01]  /*d330*/  FMUL R13, R44, R13 ;  /* 0x0000000d2c0d7220 */ /* 0x000fe20000400000 */
[----:B------:R-:W-:Y:S01]  /*d340*/  LEA R156, R7, R154, 0x2 ;  /* 0x0000009a079c7211 */ /* 0x000fe200078e10ff */
[----:B------:R-:W-:Y:S01]  /*d350*/  FFMA.FTZ R42, R42, 1.4426950216293334961, R11 ;  /* 0x3fb8aa3b2a2a7823 */ /* 0x000fe2000001000b */
[----:B------:R-:W-:Y:S01]  /*d360*/  FADD R112, R112, R9 ;  /* 0x0000000970707221 */ /* 0x000fe20000000000 */
[----:B------:R-:W-:Y:S01]  /*d370*/  @P6 FFMA.FTZ R112, R33, R40, +INF ;  /* 0x7f80000021706423 */ /* 0x000fe20000010028 */
[----:B------:R-:W-:Y:S01]  /*d380*/  FFMA.FTZ R13, R44, 1.4426950216293334961, R13 ;  /* 0x3fb8aa3b2c0d7823 */ /* 0x000fe2000001000d */
[----:B------:R-:W-:-:S02]  /*d390*/  IMAD R124, R7, 0x4, R156 ;  /* 0x00000004077c7824 */ /* 0x000fc400078e029c */
[----:B------:R-:W-:Y:S01]  /*d3a0*/  FADD R113, R113, R42 ;  /* 0x0000002a71717221 */ /* 0x000fe20000000000 */
[----:B------:R-:W-:Y:S01]  /*d3b0*/  @P4 MOV R40, 0x7f800000 ;  /* 0x7f80000000284802 */ /* 0x000fe20000000f00 */
[----:B------:R-:W-:Y:S01]  /*d3c0*/  @P5 IMAD.MOV.U32 R42, RZ, RZ, 0x7f800000 ;  /* 0x7f800000ff2a5424 */ /* 0x000fe200078e00ff */
[----:B------:R-:W-:Y:S01]  /*d3d0*/  SHF.L.U32 R9, R8, 0x1, RZ ;  /* 0x0000000108097819 */ /* 0x000fe200000006ff */
[----:B------:R-:W-:Y:S01]  /*d3e0*/  FADD R116, R116, R13 ;  /* 0x0000000d74747221 */ /* 0x000fe20000000000 */
[----:B------:R-:W-:Y:S01]  /*d3f0*/  LEA R158, R7, R124, 0x2 ;  /* 0x0000007c079e7211 */ /* 0x000fe200078e10ff */
[----:B------:R-:W-:Y:S01]  /*d400*/  UIMAD.WIDE UR4, UR4, 0x2, URZ ;  /* 0x00000002040478a5 */ /* 0x000fe2000f8e02ff */
[----:B------:R-:W-:Y:S01]  /*d410*/  @P4 FFMA.FTZ R113, R37, R40, +INF ;  /* 0x7f80000025714423 */ /* 0x000fe20000010028 */
[----:B------:R-:W-:Y:S01]  /*d420*/  @P5 FFMA.FTZ R116, R53, R42, +INF ;  /* 0x7f80000035745423 */ /* 0x000fe2000001002a */
[----:B------:R-:W-:Y:S01]  /*d430*/  LEA R162, R7, R158, 0x2 ;  /* 0x0000009e07a27211 */ /* 0x000fe200078e10ff */
[----:B------:R-:W-:Y:S01]  /*d440*/  IMAD.HI R8, R8, 0x2, RZ ;  /* 0x0000000208087827 */ /* 0x000fe200078e02ff */
[----:B0-----:R-:W-:-:S02]  /*d450*/  IADD3 R173, P4, P5, R9, UR8, R26 ;  /* 0x0000000809ad7c10 */ /* 0x001fc4000fd9e01a */
[----:B------:R-:W-:Y:S01]  /*d460*/  SHF.L.U32 R6, R6, 0x4, RZ ;  /* 0x0000000406067819 */ /* 0x000fe200000006ff */
[C---:B------:R-:W-:Y:S01]  /*d470*/  IMAD R164, R7.reuse, 0x4, R162 ;  /* 0x0000000407a47824 */ /* 0x040fe200078e02a2 */
[----:B------:R-:W-:Y:S02]  /*d480*/  IADD3.X R175, PT, PT, R8, UR5, R27, P4, P5 ;  /* 0x0000000508af7c10 */ /* 0x000fe4000a7ea41b */
[----:B------:R-:W-:Y:S01]  /*d490*/  LOP3.LUT R6, R6, 0x70, RZ, 0xc0, !PT ;  /* 0x0000007006067812 */ /* 0x000fe200078ec0ff */
[----:B------:R-:W0:Y:S01]  /*d4a0*/  LDCU UR4, c[0x0][0x3ec] ;  /* 0x00007d80ff0477ac */ /* 0x000e220008000800 */
[C---:B------:R-:W-:Y:S02]  /*d4b0*/  LEA R168, R7.reuse, R164, 0x2 ;  /* 0x000000a407a87211 */ /* 0x040fe400078e10ff */
[----:B------:R-:W-:Y:S02]  /*d4c0*/  LEA R42, P4, R32, R173, 0x1 ;  /* 0x000000ad202a7211 */ /* 0x000fe400078808ff */
[----:B------:R-:W-:-:S02]  /*d4d0*/  LEA R170, R7, R168, 0x2 ;  /* 0x000000a807aa7211 */ /* 0x000fc400078e10ff */
[----:B------:R-:W-:Y:S02]  /*d4e0*/  IADD3 R171, PT, PT, R6, UR6, RZ ;  /* 0x0000000606ab7c10 */ /* 0x000fe4000fffe0ff */
[----:B------:R-:W-:Y:S01]  /*d4f0*/  LEA R40, P6, R34, R173, 0x1 ;  /* 0x000000ad22287211 */ /* 0x000fe200078c08ff */
[C---:B------:R-:W-:Y:S01]  /*d500*/  IMAD R172, R7.reuse, 0x4, R170 ;  /* 0x0000000407ac7824 */ /* 0x040fe200078e02aa */
[----:B------:R-:W-:Y:S02]  /*d510*/  LEA.HI.X.SX32 R43, R32, R175, 0x1, P4 ;  /* 0x000000af202b7211 */ /* 0x000fe400020f0eff */
[-C--:B------:R-:W-:Y:S02]  /*d520*/  LEA R6, P5, R36, R173.reuse, 0x1 ;  /* 0x000000ad24067211 */ /* 0x080fe400078a08ff */
[C---:B------:R-:W-:Y:S02]  /*d530*/  LEA R174, R7.reuse, R172, 0x2 ;  /* 0x000000ac07ae7211 */ /* 0x040fe400078e10ff */
[----:B------:R-:W-:Y:S01]  /*d540*/  LEA R44, P4, R38, R173, 0x1 ;  /* 0x000000ad262c7211 */ /* 0x000fe200078808ff */
[----:B0-----:R-:W-:Y:S01]  /*d550*/  UIMAD UR4, UR7, UR4, URZ ;  /* 0x00000004070472a4 */ /* 0x001fe2000f8e02ff */
[----:B------:R-:W-:-:S02]  /*d560*/  LEA R176, R7, R174, 0x2 ;  /* 0x000000ae07b07211 */ /* 0x000fc400078e10ff */
[----:B------:R-:W-:Y:S01]  /*d570*/  LEA.HI.X.SX32 R41, R34, R175, 0x1, P6 ;  /* 0x000000af22297211 */ /* 0x000fe200030f0eff */
[----:B------:R-:W-:Y:S01]  /*d580*/  USHF.L.U32 UR7, UR4, 0x2, URZ ;  /* 0x0000000204077899 */ /* 0x000fe200080006ff */
[----:B------:R-:W-:Y:S01]  /*d590*/  LEA R46, P6, R60, R173, 0x1 ;  /* 0x000000ad3c2e7211 */ /* 0x000fe200078c08ff */
[C---:B------:R-:W-:Y:S01]  /*d5a0*/  IMAD R178, R7.reuse, 0x4, R176 ;  /* 0x0000000407b27824 */ /* 0x040fe200078e02b0 */
[----:B------:R-:W-:Y:S01]  /*d5b0*/  LEA.HI.X.SX32 R45, R38, R175, 0x1, P4 ;  /* 0x000000af262d7211 */ /* 0x000fe200020f0eff */
[----:B------:R-:W-:Y:S01]  /*d5c0*/  UIMAD.WIDE UR4, UR4, 0x4, URZ ;  /* 0x00000004040478a5 */ /* 0x000fe2000f8e02ff */
[----:B------:R-:W-:Y:S02]  /*d5d0*/  LEA R50, P4, R76, R173, 0x1 ;  /* 0x000000ad4c327211 */ /* 0x000fe400078808ff */
[----:B------:R-:W-:Y:S02]  /*d5e0*/  LEA R180, R7, R178, 0x2 ;  /* 0x000000b207b47211 */ /* 0x000fe400078e10ff */
[----:B------:R-:W-:-:S02]  /*d5f0*/  LEA.HI.X.SX32 R47, R60, R175, 0x1, P6 ;  /* 0x000000af3c2f7211 */ /* 0x000fc400030f0eff */
[----:B------:R-:W-:Y:S01]  /*d600*/  LEA R60, P6, R56, R173, 0x1 ;  /* 0x000000ad383c7211 */ /* 0x000fe200078c08ff */
[----:B------:R-:W-:Y:S01]  /*d610*/  IMAD R117, R7, 0x4, R180 ;  /* 0x0000000407757824 */ /* 0x000fe200078e02b4 */
[----:B------:R-:W-:Y:S02]  /*d620*/  LEA.HI.X.SX32 R7, R36, R175, 0x1, P5 ;  /* 0x000000af24077211 */ /* 0x000fe400028f0eff */
[----:B------:R-:W-:Y:S02]  /*d630*/  LEA R48, P5, R62, R173, 0x1 ;  /* 0x000000ad3e307211 */ /* 0x000fe400078a08ff */
[-C--:B------:R-:W-:Y:S02]  /*d640*/  LEA.HI.X.SX32 R51, R76, R175.reuse, 0x1, P4 ;  /* 0x000000af4c337211 */ /* 0x080fe400020f0eff */
[----:B------:R-:W-:Y:S02]  /*d650*/  LEA.HI.X.SX32 R49, R62, R175, 0x1, P5 ;  /* 0x000000af3e317211 */ /* 0x000fe400028f0eff */
[----:B------:R-:W-:-:S02]  /*d660*/  LEA R62, P5, R58, R173, 0x1 ;  /* 0x000000ad3a3e7211 */ /* 0x000fc400078a08ff */
[----:B------:R-:W-:Y:S02]  /*d670*/  LEA R76, P4, R78, R173, 0x1 ;  /* 0x000000ad4e4c7211 */ /* 0x000fe400078808ff */
        /* <DEDUP_REMOVED lines=51> */
[----:B------:R-:W-:Y:S01]  /*d9b0*/  LEA.HI.X.SX32 R109, R24, R175, 0x1, P4 ;  /* 0x000000af186d7211 */ /* 0x000fe200020f0eff */
[----:B------:R-:W-:Y:S01]  /*d9c0*/  BAR.SYNC.DEFER_BLOCKING 0x0 ;  /* 0x0000000000007b1d */ /* 0x000fe20000010000 */
        /* <DEDUP_REMOVED lines=12> */
[----:B------:R-:W-:Y:S01]  /*da90*/  LDS.128 R24, [R0+UR6+0x800] ;  /* 0x0008000600187984 */ /* 0x000fe20008000c00 */
[----:B------:R-:W-:-:S02]  /*daa0*/  LEA R130, P5, R10, R173, 0x1 ;  /* 0x000000ad0a827211 */ /* 0x000fc400078a08ff */
[----:B------:R-:W-:Y:S02]  /*dab0*/  LEA R132, P4, R12, R173, 0x1 ;  /* 0x000000ad0c847211 */ /* 0x000fe400078808ff */
[----:B------:R-:W-:Y:S02]  /*dac0*/  LEA.HI.X.SX32 R129, R134, R175, 0x1, P6 ;  /* 0x000000af86817211 */ /* 0x000fe400030f0eff */
[----:B------:R-:W-:Y:S02]  /*dad0*/  LOP3.LUT R159, R0, 0x40, RZ, 0x3c, !PT ;  /* 0x00000040009f7812 */ /* 0x000fe400078e3cff */
[----:B------:R-:W-:Y:S02]  /*dae0*/  LEA R134, P6, R14, R173, 0x1 ;  /* 0x000000ad0e867211 */ /* 0x000fe400078c08ff */
[-C--:B------:R-:W-:Y:S01]  /*daf0*/  LEA.HI.X.SX32 R131, R10, R175.reuse, 0x1, P5 ;  /* 0x000000af0a837211 */ /* 0x080fe200028f0eff */
[----:B------:R-:W-:Y:S01]  /*db00*/  LDS.128 R20, [R159+UR6+0x400] ;  /* 0x000400069f147984 */ /* 0x000fe20008000c00 */
[----:B------:R-:W-:-:S02]  /*db10*/  LEA.HI.X.SX32 R133, R12, R175, 0x1, P4 ;  /* 0x000000af0c857211 */ /* 0x000fc400020f0eff */
[-C--:B------:R-:W-:Y:S01]  /*db20*/  LEA R136, P5, R16, R173.reuse, 0x1 ;  /* 0x000000ad10887211 */ /* 0x080fe200078a08ff */
[----:B------:R-:W0:Y:S01]  /*db30*/  LDS.128 R8, [R0+UR6] ;  /* 0x0000000600087984 */ /* 0x000e220008000c00 */
[----:B------:R-:W-:Y:S02]  /*db40*/  LEA R138, P4, R18, R173, 0x1 ;  /* 0x000000ad128a7211 */ /* 0x000fe400078808ff */
[-C--:B------:R-:W-:Y:S01]  /*db50*/  LEA.HI.X.SX32 R135, R14, R175.reuse, 0x1, P6 ;  /* 0x000000af0e877211 */ /* 0x080fe200030f0eff */
[----:B------:R-:W-:Y:S01]  /*db60*/  LDS.128 R28, [R159+UR6+0x800] ;  /* 0x000800069f1c7984 */ /* 0x000fe20008000c00 */
[-C--:B------:R-:W-:Y:S02]  /*db70*/  LEA.HI.X.SX32 R137, R16, R175.reuse, 0x1, P5 ;  /* 0x000000af10897211 */ /* 0x080fe400028f0eff */
[----:B------:R-:W-:Y:S01]  /*db80*/  LEA.HI.X.SX32 R139, R18, R175, 0x1, P4 ;  /* 0x000000af128b7211 */ /* 0x000fe200020f0eff */
[----:B------:R-:W1:Y:S01]  /*db90*/  LDS.128 R12, [R159+UR6] ;  /* 0x000000069f0c7984 */ /* 0x000e620008000c00 */
[----:B------:R-:W-:-:S02]  /*dba0*/  FSETP.NEU.AND P3, PT, R35, RZ, PT ;  /* 0x000000ff2300720b */ /* 0x000fc40003f6d000 */
[----:B------:R-:W-:Y:S01]  /*dbb0*/  FSETP.NEU.AND P2, PT, R33, RZ, PT ;  /* 0x000000ff2100720b */ /* 0x000fe20003f4d000 */
[----:B------:R-:W2:Y:S01]  /*dbc0*/  LDS.128 R16, [R0+UR6+0x400] ;  /* 0x0004000600107984 */ /* 0x000ea20008000c00 */
[----:B------:R-:W-:Y:S02]  /*dbd0*/  FSETP.NEU.AND P1, PT, R37, RZ, PT ;  /* 0x000000ff2500720b */ /* 0x000fe40003f2d000 */
[-C--:B------:R-:W-:Y:S01]  /*dbe0*/  LEA R140, P6, R146, R173.reuse, 0x1 ;  /* 0x000000ad928c7211 */ /* 0x080fe200078c08ff */
[----:B------:R3:W4:Y:S01]  /*dbf0*/  LDS.128 R32, [R0+UR6+0xc00] ;  /* 0x000c000600207984 */ /* 0x0007220008000c00 */
[-C--:B------:R-:W-:Y:S02]  /*dc00*/  LEA R142, P5, R148, R173.reuse, 0x1 ;  /* 0x000000ad948e7211 */ /* 0x080fe400078a08ff */
[----:B------:R-:W-:Y:S01]  /*dc10*/  LEA R144, P4, R150, R173, 0x1 ;  /* 0x000000ad96907211 */ /* 0x000fe200078808ff */
[----:B------:R-:W5:Y:S01]  /*dc20*/  LDS.128 R36, [R159+UR6+0xc00] ;  /* 0x000c00069f247984 */ /* 0x000f620008000c00 */
[----:B------:R-:W-:-:S02]  /*dc30*/  LEA.HI.X.SX32 R141, R146, R175, 0x1, P6 ;  /* 0x000000af928d7211 */ /* 0x000fc400030f0eff */
[----:B------:R-:W-:Y:S02]  /*dc40*/  LEA R146, P6, R152, R173, 0x1 ;  /* 0x000000ad98927211 */ /* 0x000fe400078c08ff */
[----:B------:R-:W-:Y:S02]  /*dc50*/  LEA.HI.X.SX32 R143, R148, R175, 0x1, P5 ;  /* 0x000000af948f7211 */ /* 0x000fe400028f0eff */
[----:B------:R-:W-:Y:S02]  /*dc60*/  LEA R148, P5, R154, R173, 0x1 ;  /* 0x000000ad9a947211 */ /* 0x000fe400078a08ff */
[----:B------:R-:W-:Y:S02]  /*dc70*/  LEA.HI.X.SX32 R145, R150, R175, 0x1, P4 ;  /* 0x000000af96917211 */ /* 0x000fe400020f0eff */
[----:B------:R-:W-:Y:S02]  /*dc80*/  LEA R150, P4, R156, R173, 0x1 ;  /* 0x000000ad9c967211 */ /* 0x000fe400078808ff */
[----:B------:R-:W-:-:S02]  /*dc90*/  LEA.HI.X.SX32 R147, R152, R175, 0x1, P6 ;  /* 0x000000af98937211 */ /* 0x000fc400030f0eff */
[----:B------:R-:W-:Y:S02]  /*dca0*/  LEA R152, P6, R124, R173, 0x1 ;  /* 0x000000ad7c987211 */ /* 0x000fe400078c08ff */
[----:B------:R-:W-:Y:S02]  /*dcb0*/  LEA.HI.X.SX32 R149, R154, R175, 0x1, P5 ;  /* 0x000000af9a957211 */ /* 0x000fe400028f0eff */
[----:B------:R-:W-:Y:S01]  /*dcc0*/  LEA R154, P5, R158, R173, 0x1 ;  /* 0x000000ad9e9a7211 */ /* 0x000fe200078a08ff */
[----:B0-----:R0:W-:Y:S01]  /*dcd0*/  STG.E.U16 desc[UR10][R42.64], R8 ;  /* 0x000000082a007986 */ /* 0x0011e2000c10150a */
[----:B---3--:R-:W-:Y:S02]  /*dce0*/  PRMT R0, R8, 0x7632, R0 ;  /* 0x0000763208007816 */ /* 0x008fe40000000000 */
[----:B------:R-:W-:Y:S02]  /*dcf0*/  LEA.HI.X.SX32 R151, R156, R175, 0x1, P4 ;  /* 0x000000af9c977211 */ /* 0x000fe400020f0eff */
[----:B------:R-:W-:-:S02]  /*dd00*/  LEA R156, P4, R162, R173, 0x1 ;  /* 0x000000ada29c7211 */ /* 0x000fc400078808ff */
[----:B------:R-:W-:Y:S01]  /*dd10*/  LEA.HI.X.SX32 R153, R124, R175, 0x1, P6 ;  /* 0x000000af7c997211 */ /* 0x000fe200030f0eff */
[----:B-1----:R1:W-:Y:S01]  /*dd20*/  STG.E.U16 desc[UR10][R40.64], R12 ;  /* 0x0000000c28007986 */ /* 0x0023e2000c10150a */
[----:B------:R-:W-:Y:S02]  /*dd30*/  LEA R124, P6, R164, R173, 0x1 ;  /* 0x000000ada47c7211 */ /* 0x000fe400078c08ff */
[----:B------:R-:W-:Y:S01]  /*dd40*/  LEA.HI.X.SX32 R155, R158, R175, 0x1, P5 ;  /* 0x000000af9e9b7211 */ /* 0x000fe200028f0eff */
[----:B--2---:R2:W-:Y:S01]  /*dd50*/  STG.E.U16 desc[UR10][R6.64], R16 ;  /* 0x0000001006007986 */ /* 0x0045e2000c10150a */
[----:B0-----:R-:W-:Y:S02]  /*dd60*/  PRMT R8, R16, 0x7632, R8 ;  /* 0x0000763210087816 */ /* 0x001fe40000000008 */
[----:B------:R-:W-:Y:S01]  /*dd70*/  PRMT R42, R17, 0x7632, R42 ;  /* 0x00007632112a7816 */ /* 0x000fe2000000002a */
[----:B------:R0:W-:Y:S01]  /*dd80*/  STG.E.U16 desc[UR10][R44.64], R20 ;  /* 0x000000142c007986 */ /* 0x0001e2000c10150a */
[----:B------:R-:W-:-:S02]  /*dd90*/  LEA R160, P5, R168, R173, 0x1 ;  /* 0x000000ada8a07211 */ /* 0x000fc400078a08ff */
[----:B------:R-:W-:Y:S01]  /*dda0*/  LEA.HI.X.SX32 R157, R162, R175, 0x1, P4 ;  /* 0x000000afa29d7211 */ /* 0x000fe200020f0eff */
[----:B------:R3:W-:Y:S01]  /*ddb0*/  STG.E.U16 desc[UR10][R46.64], R24 ;  /* 0x000000182e007986 */ /* 0x0007e2000c10150a */
[----:B-1----:R-:W-:Y:S02]  /*ddc0*/  PRMT R41, R13, 0x7632, R41 ;  /* 0x000076320d297816 */ /* 0x002fe40000000029 */
[----:B------:R-:W-:Y:S01]  /*ddd0*/  LEA R162, P4, R170, R173, 0x1 ;  /* 0x000000adaaa27211 */ /* 0x000fe200078808ff */
[----:B------:R1:W-:Y:S01]  /*dde0*/  STG.E.U16 desc[UR10][R48.64], R28 ;  /* 0x0000001c30007986 */ /* 0x0003e2000c10150a */
[----:B--2---:R-:W-:Y:S02]  /*ddf0*/  PRMT R7, R12, 0x7632, R7 ;  /* 0x000076320c077816 */ /* 0x004fe40000000007 */
[----:B------:R-:W-:Y:S01]  /*de00*/  PRMT R6, R20, 0x7632, R6 ;  /* 0x0000763214067816 */ /* 0x000fe20000000006 */
[----:B----4-:R2:W-:Y:S01]  /*de10*/  STG.E.U16 desc[UR10][R50.64], R32 ;  /* 0x0000002032007986 */ /* 0x0105e2000c10150a */
[----:B0-----:R-:W-:-:S02]  /*de20*/  PRMT R45, R9, 0x7632, R45 ;  /* 0x00007632092d7816 */ /* 0x001fc4000000002d */
[----:B------:R-:W-:Y:S01]  /*de30*/  LEA.HI.X.SX32 R125, R164, R175, 0x1, P6 ;  /* 0x000000afa47d7211 */ /* 0x000fe200030f0eff */
[----:B-----5:R0:W-:Y:S01]  /*de40*/  STG.E.U16 desc[UR10][R60.64], R36 ;  /* 0x000000243c007986 */ /* 0x0201e2000c10150a */
[----:B---3--:R-:W-:Y:S02]  /*de50*/  PRMT R24, R24, 0x7632, R24 ;  /* 0x0000763218187816 */ /* 0x008fe40000000018 */
[----:B------:R-:W-:Y:S01]  /*de60*/  PRMT R46, R21, 0x7632, R46 ;  /* 0x00007632152e7816 */ /* 0x000fe2000000002e */
[----:B------:R3:W-:Y:S01]  /*de70*/  STG.E.U16 desc[UR10][R62.64], R0 ;  /* 0x000000003e007986 */ /* 0x0007e2000c10150a */
[----:B-1----:R-:W-:Y:S02]  /*de80*/  PRMT R49, R25, 0x7632, R49 ;  /* 0x0000763219317816 */ /* 0x002fe40000000031 */
[----:B------:R-:W-:Y:S01]  /*de90*/  LEA R166, P6, R172, R173, 0x1 ;  /* 0x000000adaca67211 */ /* 0x000fe200078c08ff */
[----:B------:R-:W-:Y:S01]  /*dea0*/  STG.E.U16 desc[UR10][R76.64], R7 ;  /* 0x000000074c007986 */ /* 0x000fe2000c10150a */
[----:B--2---:R-:W-:-:S02]  /*deb0*/  PRMT R32, R28, 0x7632, R32 ;  /* 0x000076321c207816 */ /* 0x004fc40000000020 */
[----:B------:R-:W-:Y:S01]  /*dec0*/  PRMT R50, R29, 0x7632, R50 ;  /* 0x000076321d327816 */ /* 0x000fe20000000032 */
[----:B------:R-:W-:Y:S01]  /*ded0*/  STG.E.U16 desc[UR10][R56.64], R8 ;  /* 0x0000000838007986 */ /* 0x000fe2000c10150a */
[----:B------:R-:W-:Y:S02]  /*dee0*/  PRMT R12, R32, 0x7632, R12 ;  /* 0x00007632200c7816 */ /* 0x000fe4000000000c */
[----:B0-----:R-:W-:Y:S01]  /*def0*/  PRMT R36, R36, 0x7632, R36 ;  /* 0x0000763224247816 */ /* 0x001fe20000000024 */
[----:B------:R0:W-:Y:S01]  /*df00*/  STG.E.U16 desc[UR10][R58.64], R6 ;  /* 0x000000063a007986 */ /* 0x0001e2000c10150a */
[----:B------:R-:W-:Y:S01]  /*df10*/  PRMT R51, R33, 0x7632, R51 ;  /* 0x0000763221337816 */ /* 0x000fe20000000033 */
[----:B---3--:R-:W-:Y:S01]  /*df20*/  IMAD.HI R0, R177, 0x4, RZ ;  /* 0x00000004b1007827 */ /* 0x008fe200078e02ff */
[----:B------:R-:W-:Y:S01]  /*df30*/  LEA.HI.X.SX32 R161, R168, R175, 0x1, P5 ;  /* 0x000000afa8a17211 */ /* 0x000fe200028f0eff */
[----:B------:R-:W-:Y:S01]  /*df40*/  STG.E.U16 desc[UR10][R78.64], R24 ;  /* 0x000000184e007986 */ /* 0x000fe2000c10150a */
[----:B------:R-:W-:-:S02]  /*df50*/  LEA R164, P5, R174, R173, 0x1 ;  /* 0x000000adaea47211 */ /* 0x000fc400078a08ff */
[----:B------:R-:W-:Y:S01]  /*df60*/  LEA.HI.X.SX32 R163, R170, R175, 0x1, P4 ;  /* 0x000000afaaa37211 */ /* 0x000fe200020f0eff */
[----:B------:R1:W-:Y:S01]  /*df70*/  STG.E.U16 desc[UR10][R64.64], R32 ;  /* 0x0000002040007986 */ /* 0x0003e2000c10150a */
[----:B------:R-:W-:Y:S02]  /*df80*/  LEA R168, P4, R176, R173, 0x1 ;  /* 0x000000adb0a87211 */ /* 0x000fe400078808ff */
[----:B------:R-:W-:Y:S01]  /*df90*/  LEA.HI.X.SX32 R167, R172, R175, 0x1, P6 ;  /* 0x000000afaca77211 */ /* 0x000fe200030f0eff */
[----:B------:R2:W-:Y:S01]  /*dfa0*/  STG.E.U16 desc[UR10][R66.64], R12 ;  /* 0x0000000c42007986 */ /* 0x0005e2000c10150a */
[----:B------:R-:W-:Y:S01]  /*dfb0*/  LEA R172, P6, R178, R173, 0x1 ;  /* 0x000000adb2ac7211 */ /* 0x000fe200078c08ff */
[----:B0-----:R-:W0:Y:S01]  /*dfc0*/  LDC.64 R6, c[0x0][0x3a0] ;  /* 0x0000e800ff067b82 */ /* 0x001e220000000a00 */
[----:B------:R-:W-:Y:S01]  /*dfd0*/  LEA.HI.X.SX32 R165, R174, R175, 0x1, P5 ;  /* 0x000000afaea57211 */ /* 0x000fe200028f0eff */
[----:B------:R3:W-:Y:S01]  /*dfe0*/  STG.E.U16 desc[UR10][R68.64], R36 ;  /* 0x0000002444007986 */ /* 0x0007e2000c10150a */
[----:B------:R-:W-:-:S02]  /*dff0*/  LEA R170, P5, R180, R173, 0x1 ;  /* 0x000000adb4aa7211 */ /* 0x000fc400078a08ff */
[----:B------:R-:W-:Y:S01]  /*e000*/  LEA.HI.X.SX32 R169, R176, R175, 0x1, P4 ;  /* 0x000000afb0a97211 */ /* 0x000fe200020f0eff */
[----:B------:R4:W-:Y:S01]  /*e010*/  STG.E.U16 desc[UR10][R70.64], R9 ;  /* 0x0000000946007986 */ /* 0x0009e2000c10150a */
[----:B-1----:R-:W-:Y:S02]  /*e020*/  PRMT R64, R10, 0x7632, R64 ;  /* 0x000076320a407816 */ /* 0x002fe40000000040 */
[----:B------:R-:W-:Y:S01]  /*e030*/  PRMT R65, R14, 0x7632, R65 ;  /* 0x000076320e417816 */ /* 0x000fe20000000041 */
[----:B------:R-:W-:Y:S01]  /*e040*/  STG.E.U16 desc[UR10][R72.64], R13 ;  /* 0x0000000d48007986 */ /* 0x000fe2000c10150a */
[----:B--2---:R-:W-:Y:S02]  /*e050*/  PRMT R66, R18, 0x7632, R66 ;  /* 0x0000763212427816 */ /* 0x004fe40000000042 */
[----:B------:R-:W-:Y:S01]  /*e060*/  PRMT R67, R22, 0x7632, R67 ;  /* 0x0000763216437816 */ /* 0x000fe20000000043 */
[----:B------:R-:W-:Y:S01]  /*e070*/  STG.E.U16 desc[UR10][R74.64], R17 ;  /* 0x000000114a007986 */ /* 0x000fe2000c10150a */
[----:B---3--:R-:W-:-:S02]  /*e080*/  PRMT R68, R26, 0x7632, R68 ;  /* 0x000076321a447816 */ /* 0x008fc40000000044 */
[----:B------:R-:W-:Y:S01]  /*e090*/  PRMT R69, R30, 0x7632, R69 ;  /* 0x000076321e457816 */ /* 0x000fe20000000045 */
[----:B------:R1:W-:Y:S01]  /*e0a0*/  STG.E.U16 desc[UR10][R80.64], R21 ;  /* 0x0000001550007986 */ /* 0x0003e2000c10150a */
[----:B----4-:R-:W-:Y:S02]  /*e0b0*/  PRMT R70, R34, 0x7632, R70 ;  /* 0x0000763222467816 */ /* 0x010fe40000000046 */
[----:B------:R-:W-:Y:S01]  /*e0c0*/  PRMT R71, R38, 0x7632, R71 ;  /* 0x0000763226477816 */ /* 0x000fe20000000047 */
[----:B------:R2:W-:Y:S01]  /*e0d0*/  STG.E.U16 desc[UR10][R86.64], R25 ;  /* 0x0000001956007986 */ /* 0x0005e2000c10150a */
[----:B------:R-:W-:Y:S02]  /*e0e0*/  LEA R158, P4, R117, R173, 0x1 ;  /* 0x000000ad759e7211 */ /* 0x000fe400078808ff */
[----:B------:R-:W-:Y:S01]  /*e0f0*/  LEA.HI.X.SX32 R173, R178, R175, 0x1, P6 ;  /* 0x000000afb2ad7211 */ /* 0x000fe200030f0eff */
[----:B------:R-:W-:Y:S01]  /*e100*/  STG.E.U16 desc[UR10][R88.64], R29 ;  /* 0x0000001d58007986 */ /* 0x000fe2000c10150a */
[----:B------:R-:W-:-:S02]  /*e110*/  LEA.HI R54, R54, R171, RZ, 0x1f ;  /* 0x000000ab36367211 */ /* 0x000fc400078ff8ff */
[-C--:B------:R-:W-:Y:S01]  /*e120*/  LEA.HI.X.SX32 R171, R180, R175.reuse, 0x1, P5 ;  /* 0x000000afb4ab7211 */ /* 0x080fe200028f0eff */
[----:B------:R-:W-:Y:S01]  /*e130*/  STG.E.U16 desc[UR10][R96.64], R33 ;  /* 0x0000002160007986 */ /* 0x000fe2000c10150a */
[----:B-1----:R-:W-:Y:S02]  /*e140*/  PRMT R80, R11, 0x7632, R80 ;  /* 0x000076320b507816 */ /* 0x002fe40000000050 */
[----:B------:R-:W-:Y:S01]  /*e150*/  PRMT R81, R15, 0x7632, R81 ;  /* 0x000076320f517816 */ /* 0x000fe20000000051 */
[----:B------:R1:W-:Y:S01]  /*e160*/  STG.E.U16 desc[UR10][R94.64], R37 ;  /* 0x000000255e007986 */ /* 0x0003e2000c10150a */
[----:B--2---:R-:W-:Y:S02]  /*e170*/  PRMT R86, R31, 0x7632, R86 ;  /* 0x000076321f567816 */ /* 0x004fe40000000056 */
[----:B------:R-:W-:Y:S01]  /*e180*/  LEA.HI.X.SX32 R159, R117, R175, 0x1, P4 ;  /* 0x000000af759f7211 */ /* 0x000fe200020f0eff */
[----:B------:R-:W-:Y:S01]  /*e190*/  STG.E.U16 desc[UR10][R90.64], R45 ;  /* 0x0000002d5a007986 */ /* 0x000fe2000c10150a */
[----:B------:R-:W-:-:S02]  /*e1a0*/  PRMT R79, R39, 0x7632, R79 ;  /* 0x00007632274f7816 */ /* 0x000fc4000000004f */
[----:B------:R-:W-:Y:S01]  /*e1b0*/  FSETP.NEU.AND P6, PT, R53, RZ, PT ;  /* 0x000000ff3500720b */ /* 0x000fe20003fcd000 */
[----:B------:R2:W-:Y:S01]  /*e1c0*/  STG.E.U16 desc[UR10][R82.64], R41 ;  /* 0x0000002952007986 */ /* 0x0005e2000c10150a */
[----:B------:R-:W-:Y:S02]  /*e1d0*/  FSEL R55, R55, -INF , P3 ;  /* 0xff80000037377808 */ /* 0x000fe40001800000 */
[----:B------:R-:W-:Y:S01]  /*e1e0*/  FSEL R112, R112, -INF , P2 ;  /* 0xff80000070707808 */ /* 0x000fe20001000000 */
[----:B------:R3:W-:Y:S01]  /*e1f0*/  STG.E.U16 desc[UR10][R84.64], R42 ;  /* 0x0000002a54007986 */ /* 0x0007e2000c10150a */
[----:B-1----:R-:W-:Y:S01]  /*e200*/  PRMT R37, R37, 0x7632, R37 ;  /* 0x0000763225257816 */ /* 0x002fe20000000025 */
[----:B------:R-:W-:Y:S01]  /*e210*/  FFMA R8, R55, 0.69314718246459960938, R2 ;  /* 0x3f31721837087823 */ /* 0x000fe20000000002 */
[----:B------:R-:W-:Y:S01]  /*e220*/  FSEL R113, R113, -INF , P1 ;  /* 0xff80000071717808 */ /* 0x000fe20000800000 */
[----:B------:R-:W-:Y:S01]  /*e230*/  STG.E.U16 desc[UR10][R92.64], R46 ;  /* 0x0000002e5c007986 */ /* 0x000fe2000c10150a */
[----:B------:R-:W-:Y:S01]  /*e240*/  FSEL R116, R116, -INF , P6 ;  /* 0xff80000074747808 */ /* 0x000fe20003000000 */
[----:B------:R-:W-:Y:S01]  /*e250*/  FFMA R9, R112, 0.69314718246459960938, R3 ;  /* 0x3f31721870097823 */ /* 0x000fe20000000003 */
[----:B------:R-:W-:Y:S01]  /*e260*/  SHF.L.U32 R3, R177, 0x2, RZ ;  /* 0x00000002b1037819 */ /* 0x000fe200000006ff */
[----:B------:R-:W-:Y:S01]  /*e270*/  STG.E.U16 desc[UR10][R98.64], R49 ;  /* 0x0000003162007986 */ /* 0x000fe2000c10150a */
[----:B--2---:R-:W-:-:S02]  /*e280*/  PRMT R83, R19, 0x7632, R83 ;  /* 0x0000763213537816 */ /* 0x004fc40000000053 */
[----:B------:R-:W-:Y:S01]  /*e290*/  PRMT R82, R23, 0x7632, R82 ;  /* 0x0000763217527816 */ /* 0x000fe20000000052 */
[----:B------:R-:W-:Y:S01]  /*e2a0*/  STG.E.U16 desc[UR10][R100.64], R50 ;  /* 0x0000003264007986 */ /* 0x000fe2000c10150a */
[----:B---3--:R-:W-:Y:S02]  /*e2b0*/  PRMT R84, R27, 0x7632, R84 ;  /* 0x000076321b547816 */ /* 0x008fe40000000054 */
[----:B------:R-:W-:Y:S01]  /*e2c0*/  PRMT R85, R35, 0x7632, R85 ;  /* 0x0000763223557816 */ /* 0x000fe20000000055 */
[----:B------:R-:W-:Y:S01]  /*e2d0*/  STG.E.U16 desc[UR10][R102.64], R51 ;  /* 0x0000003366007986 */ /* 0x000fe2000c10150a */
[----:B0-----:R-:W-:-:S03]  /*e2e0*/  IADD3 R2, P1, P2, R3, UR7, R6 ;  /* 0x0000000703027c10 */ /* 0x001fc6000fa3e006 */
[----:B------:R-:W-:Y:S01]  /*e2f0*/  STG.E.U16 desc[UR10][R104.64], R37 ;  /* 0x0000002568007986 */ /* 0x000fe2000c10150a */
[----:B------:R-:W-:-:S03]  /*e300*/  IADD3.X R3, PT, PT, R0, UR5, R7, P1, P2 ;  /* 0x0000000500037c10 */ /* 0x000fc60008fe4407 */
[----:B------:R0:W-:Y:S04]  /*e310*/  STG.E.U16 desc[UR10][R106.64], R10 ;  /* 0x0000000a6a007986 */ /* 0x0001e8000c10150a */
[----:B------:R-:W-:Y:S04]  /*e320*/  STG.E.U16 desc[UR10][R108.64], R14 ;  /* 0x0000000e6c007986 */ /* 0x000fe8000c10150a */
[----:B------:R-:W-:Y:S04]  /*e330*/  STG.E.U16 desc[UR10][R110.64], R18 ;  /* 0x000000126e007986 */ /* 0x000fe8000c10150a */
[----:B------:R-:W-:Y:S01]  /*e340*/  STG.E.U16 desc[UR10][R114.64], R22 ;  /* 0x0000001672007986 */ /* 0x000fe2000c10150a */
[----:B0-----:R-:W-:-:S03]  /*e350*/  FFMA R10, R113, 0.69314718246459960938, R4 ;  /* 0x3f317218710a7823 */ /* 0x001fc60000000004 */
[----:B------:R-:W-:Y:S04]  /*e360*/  STG.E.U16 desc[UR10][R118.64], R26 ;  /* 0x0000001a76007986 */ /* 0x000fe8000c10150a */
        /* <DEDUP_REMOVED lines=11> */
[----:B------:R0:W-:Y:S04]  /*e420*/  STG.E.U16 desc[UR10][R144.64], R11 ;  /* 0x0000000b90007986 */ /* 0x0001e8000c10150a */
[----:B------:R1:W-:Y:S04]  /*e430*/  STG.E.U16 desc[UR10][R146.64], R15 ;  /* 0x0000000f92007986 */ /* 0x0003e8000c10150a */
[----:B------:R1:W-:Y:S04]  /*e440*/  STG.E.U16 desc[UR10][R148.64], R19 ;  /* 0x0000001394007986 */ /* 0x0003e8000c10150a */
[----:B------:R1:W-:Y:S01]  /*e450*/  STG.E.U16 desc[UR10][R150.64], R23 ;  /* 0x0000001796007986 */ /* 0x0003e2000c10150a */
[----:B0-----:R-:W-:-:S03]  /*e460*/  FFMA R11, R116, 0.69314718246459960938, R5 ;  /* 0x3f317218740b7823 */ /* 0x001fc60000000005 */
[----:B------:R1:W-:Y:S04]  /*e470*/  STG.E.U16 desc[UR10][R152.64], R27 ;  /* 0x0000001b98007986 */ /* 0x0003e8000c10150a */
        /* <DEDUP_REMOVED lines=10> */
[----:B------:R1:W-:Y:S01]  /*e520*/  STG.E.U16 desc[UR10][R158.64], R79 ;  /* 0x0000004f9e007986 */ /* 0x0003e2000c10150a */
[----:B------:R-:W-:Y:S06]  /*e530*/  BAR.SYNC.DEFER_BLOCKING 0x0 ;  /* 0x0000000000007b1d */ /* 0x000fec0000010000 */
[----:B------:R1:W-:Y:S02]  /*e540*/  STS.128 [R52+UR6], R8 ;  /* 0x0000000834007988 */ /* 0x0003e40008000c06 */
[----:B------:R-:W-:Y:S06]  /*e550*/  BAR.SYNC.DEFER_BLOCKING 0x0 ;  /* 0x0000000000007b1d */ /* 0x000fec0000010000 */
[----:B------:R-:W-:Y:S05]  /*e560*/  @P0 EXIT ;  /* 0x000000000000094d */ /* 0x000fea0003800000 */
[----:B------:R-:W0:Y:S04]  /*e570*/  LDS R5, [R54] ;  /* 0x0000000036057984 */ /* 0x000e280000000800 */
[----:B0-----:R-:W-:Y:S01]  /*e580*/  STG.E desc[UR10][R2.64], R5 ;  /* 0x0000000502007986 */ /* 0x001fe2000c10190a */
[----:B------:R-:W-:Y:S05]  /*e590*/  EXIT ;  /* 0x000000000000794d */ /* 0x000fea0003800000 */
.L_x_2:
[----:B------:R-:W-:-:S00]  /*e5a0*/  BRA `(.L_x_2) ;  /* 0xfffffffc00fc7947 */ /* 0x000fc0000383ffff */
[----:B------:R-:W-:-:S00]  /*e5b0*/  NOP ;  /* 0x0000000000007918 */ /* 0x000fc00000000000 */
        /* <DEDUP_REMOVED lines=12> */
.L_x_3:


//--------------------- .nv.global.init           --------------------------
	.section	.nv.global.init,"aw",@progbits
.nv.global.init:
	.type		_$_str,@object
	.size		_$_str,(.L_0 - _$_str)
_$_str:
        /*0000*/ 	.byte	0x5f, 0x5f, 0x43, 0x55, 0x44, 0x41, 0x5f, 0x46, 0x54, 0x5a, 0x00
.L_0:


//--------------------- .nv.shared.attn_fwd       --------------------------
	.section	.nv.shared.attn_fwd,"aw",@nobits
	.sectionflags	@""
	.align	16
	.zero		1024


//--------------------- .nv.shared.reserved.0     --------------------------
	.section	.nv.shared.reserved.0,"aw",@nobits
	.weak		__nv_reservedSMEM_offset_0_alias
	.size		__nv_reservedSMEM_offset_0_alias, 0, 64
	.other		__nv_reservedSMEM_offset_0_alias,@"STO_CUDA_RESERVED_SHARED STV_DEFAULT"
__nv_reservedSMEM_offset_0_alias:
	.zero		0
	.zero		64


//--------------------- .nv.constant0.attn_fwd    --------------------------
	.section	.nv.constant0.attn_fwd,"a",@progbits
	.sectionflags	@""
	.align	4
.nv.constant0.attn_fwd:
	.zero		1032


//--------------------- SYMBOLS --------------------------

	.type		.nv.reservedSmem.offset0,@object
	.size		.nv.reservedSmem.offset0,0x4
	.type		.nv.reservedSmem.cap,@object
	.size		.nv.reservedSmem.cap,0x4
